def attn_fwd(
    Q,
    K,
    V,
    Out,
    Lse,
    sm_scale,
    stride_qz,
    stride_qh,
    stride_qm,
    stride_qk,
    stride_kz,
    stride_kh,
    stride_kn,
    stride_kk,
    stride_vz,
    stride_vh,
    stride_vn,
    stride_vk,
    stride_oz,
    stride_oh,
    stride_om,
    stride_ok,
    seqlen_q,
    seqlen_k,
    BLOCK_M: tl.constexpr,
    BLOCK_N: tl.constexpr,
    HEAD_DIM: tl.constexpr,
    CAUSAL: tl.constexpr,
):
    start_m = tl.program_id(0)
    off_hz = tl.program_id(1)
    q_off = off_hz * stride_qh
    k_off = off_hz * stride_kh
    v_off = off_hz * stride_vh
    offs_m = start_m * BLOCK_M + tl.arange(0, BLOCK_M)
    offs_d = tl.arange(0, HEAD_DIM)
    offs_n = tl.arange(0, BLOCK_N)
    q_ptrs = Q + q_off + offs_m[:, None] * stride_qm + offs_d[None, :] * stride_qk
    k_ptrs = K + k_off + offs_d[:, None] * stride_kk + offs_n[None, :] * stride_kn
    v_ptrs = V + v_off + offs_n[:, None] * stride_vn + offs_d[None, :] * stride_vk
    m_i = tl.full([BLOCK_M], float("-inf"), dtype=tl.float32)
    l_i = tl.zeros([BLOCK_M], dtype=tl.float32) + 1.0
    acc = tl.zeros([BLOCK_M, HEAD_DIM], dtype=tl.float32)
    q = tl.load(q_ptrs)
    acc, l_i, m_i = _attn_fwd_inner(
        acc,
        l_i,
        m_i,
        q,
        k_ptrs,
        v_ptrs,
        sm_scale,
        stride_kn,
        stride_vn,
        start_m,
        seqlen_k,
        BLOCK_M,
        BLOCK_N,
        HEAD_DIM,
        CAUSAL,
    )
    acc = acc / l_i[:, None]
    lse = m_i + tl.math.log2(l_i) / 1.4426950408889634
    o_ptrs = (
        Out
        + off_hz * stride_oh
        + offs_m[:, None] * stride_om
        + offs_d[None, :] * stride_ok
    )
    tl.store(o_ptrs, acc.to(Out.dtype.element_ty))
    tl.store(Lse + off_hz * seqlen_q + offs_m, lse)

# config = {"BLOCK_M": 32, "BLOCK_N": 64, "HEAD_DIM": 128, "arch": "sm_100", "causal": true, "dtype": "fp8e4m3", "num_stages": 2, "num_warps": 4}
# arch = sm_100


// ===== COMPILED SASS (sm_100a) =====

	.target	sm_100a

	.elftype	@"ET_EXEC"


//--------------------- .note.nv.tkinfo           --------------------------
	.section	.note.nv.tkinfo,"",@"SHT_NOTE"
	.sectionflags	@"SHF_NOTE_NV_TKINFO"
	.tkinfo
        /*0018*/ 	.word	0x00000081
        /*0030*/ 	.string	""
        /*0030*/ 	.string	"ptxas-blackwell"
        /*0030*/ 	.string	"Cuda compilation tools, release 12.9, V12.9.86"
        /*0030*/ 	.string	"Build cuda_12.9.r12.9/compiler.36037853_0"
        /*0030*/ 	.string	"-v  -suppress-debug-info  -lineinfo  -arch sm_100a "



//--------------------- .note.nv.cuver            --------------------------
	.section	.note.nv.cuver,"",@"SHT_NOTE"
	.sectionflags	@"SHF_NOTE_NV_CUVER"
        /*0018*/ 	.short	0x0001
        /*001a*/ 	.short	0x0064
        /*001c*/ 	.short	0x0001
        /*001e*/ 	.short	0x0000
        /*0020*/ 	.short	0x0001
        /*0022*/ 	.short	0x0000


//--------------------- .nv.info                  --------------------------
	.section	.nv.info,"",@"SHT_CUDA_INFO"
	.align	4


	//----- nvinfo : EIATTR_REGCOUNT
	.align		4
        /*0000*/ 	.byte	0x04, 0x2f
        /*0002*/ 	.short	(.L_2 - .L_1)
	.align		4
.L_1:
        /*0004*/ 	.word	index@(attn_fwd)
        /*0008*/ 	.word	0x000000ff


	//----- nvinfo : EIATTR_FRAME_SIZE
	.align		4
.L_2:
        /*000c*/ 	.byte	0x04, 0x11
        /*000e*/ 	.short	(.L_4 - .L_3)
	.align		4
.L_3:
        /*0010*/ 	.word	index@(attn_fwd)
        /*0014*/ 	.word	0x00000268


	//----- nvinfo : EIATTR_MIN_STACK_SIZE
	.align		4
.L_4:
        /*0018*/ 	.byte	0x04, 0x12
        /*001a*/ 	.short	(.L_6 - .L_5)
	.align		4
.L_5:
        /*001c*/ 	.word	index@(attn_fwd)
        /*0020*/ 	.word	0x00000268
.L_6:


//--------------------- .nv.info.attn_fwd         --------------------------
	.section	.nv.info.attn_fwd,"",@"SHT_CUDA_INFO"
	.sectionflags	@""
	.align	4


	//----- nvinfo : EIATTR_CUDA_API_VERSION
	.align		4
        /*0000*/ 	.byte	0x04, 0x37
        /*0002*/ 	.short	(.L_8 - .L_7)
.L_7:
        /*0004*/ 	.word	0x00000081


	//----- nvinfo : EIATTR_KPARAM_INFO
	.align		4
.L_8:
        /*0008*/ 	.byte	0x04, 0x17
        /*000a*/ 	.short	(.L_10 - .L_9)
.L_9:
        /*000c*/ 	.word	0x00000000
        /*0010*/ 	.short	0x0019
        /*0012*/ 	.short	0x0080
        /*0014*/ 	.byte	0x00, 0xf4, 0x21, 0x00


	//----- nvinfo : EIATTR_KPARAM_INFO
	.align		4
.L_10:
        /*0018*/ 	.byte	0x04, 0x17
        /*001a*/ 	.short	(.L_12 - .L_11)
.L_11:
        /*001c*/ 	.word	0x00000000
        /*0020*/ 	.short	0x0018
        /*0022*/ 	.short	0x0078
        /*0024*/ 	.byte	0x00, 0xf4, 0x21, 0x00


	//----- nvinfo : EIATTR_KPARAM_INFO
	.align		4
.L_12:
        /*0028*/ 	.byte	0x04, 0x17
        /*002a*/ 	.short	(.L_14 - .L_13)
.L_13:
        /*002c*/ 	.word	0x00000000
        /*0030*/ 	.short	0x0017
        /*0032*/ 	.short	0x0070
        /*0034*/ 	.byte	0x00, 0xf0, 0x11, 0x00


	//----- nvinfo : EIATTR_KPARAM_INFO
	.align		4
.L_14:
        /*0038*/ 	.byte	0x04, 0x17
        /*003a*/ 	.short	(.L_16 - .L_15)
.L_15:
        /*003c*/ 	.word	0x00000000
        /*0040*/ 	.short	0x0016
        /*0042*/ 	.short	0x006c
        /*0044*/ 	.byte	0x00, 0xf0, 0x11, 0x00


	//----- nvinfo : EIATTR_KPARAM_INFO
	.align		4
.L_16:
        /*0048*/ 	.byte	0x04, 0x17
        /*004a*/ 	.short	(.L_18 - .L_17)
.L_17:
        /*004c*/ 	.word	0x00000000
        /*0050*/ 	.short	0x0015
        /*0052*/ 	.short	0x0068
        /*0054*/ 	.byte	0x00, 0xf0, 0x11, 0x00


	//----- nvinfo : EIATTR_KPARAM_INFO
	.align		4
.L_18:
        /*0058*/ 	.byte	0x04, 0x17
        /*005a*/ 	.short	(.L_20 - .L_19)
.L_19:
        /*005c*/ 	.word	0x00000000
        /*0060*/ 	.short	0x0014
        /*0062*/ 	.short	0x0064
        /*0064*/ 	.byte	0x00, 0xf0, 0x11, 0x00


	//----- nvinfo : EIATTR_KPARAM_INFO
	.align		4
.L_20:
        /*0068*/ 	.byte	0x04, 0x17
        /*006a*/ 	.short	(.L_22 - .L_21)
.L_21:
        /*006c*/ 	.word	0x00000000
        /*0070*/ 	.short	0x0013
        /*0072*/ 	.short	0x0060
        /*0074*/ 	.byte	0x00, 0xf0, 0x11, 0x00


	//----- nvinfo : EIATTR_KPARAM_INFO
	.align		4
.L_22:
        /*0078*/ 	.byte	0x04, 0x17
        /*007a*/ 	.short	(.L_24 - .L_23)
.L_23:
        /*007c*/ 	.word	0x00000000
        /*0080*/ 	.short	0x0012
        /*0082*/ 	.short	0x005c
        /*0084*/ 	.byte	0x00, 0xf0, 0x11, 0x00


	//----- nvinfo : EIATTR_KPARAM_INFO
	.align		4
.L_24:
        /*0088*/ 	.byte	0x04, 0x17
        /*008a*/ 	.short	(.L_26 - .L_25)
.L_25:
        /*008c*/ 	.word	0x00000000
        /*0090*/ 	.short	0x0011
        /*0092*/ 	.short	0x0058
        /*0094*/ 	.byte	0x00, 0xf0, 0x11, 0x00


	//----- nvinfo : EIATTR_KPARAM_INFO
	.align		4
.L_26:
        /*0098*/ 	.byte	0x04, 0x17
        /*009a*/ 	.short	(.L_28 - .L_27)
.L_27:
        /*009c*/ 	.word	0x00000000
        /*00a0*/ 	.short	0x0010
        /*00a2*/ 	.short	0x0054
        /*00a4*/ 	.byte	0x00, 0xf0, 0x11, 0x00


	//----- nvinfo : EIATTR_KPARAM_INFO
	.align		4
.L_28:
        /*00a8*/ 	.byte	0x04, 0x17
        /*00aa*/ 	.short	(.L_30 - .L_29)
.L_29:
        /*00ac*/ 	.word	0x00000000
        /*00b0*/ 	.short	0x000f
        /*00b2*/ 	.short	0x0050
        /*00b4*/ 	.byte	0x00, 0xf0, 0x11, 0x00


	//----- nvinfo : EIATTR_KPARAM_INFO
	.align		4
.L_30:
        /*00b8*/ 	.byte	0x04, 0x17
        /*00ba*/ 	.short	(.L_32 - .L_31)
.L_31:
        /*00bc*/ 	.word	0x00000000
        /*00c0*/ 	.short	0x000e
        /*00c2*/ 	.short	0x004c
        /*00c4*/ 	.byte	0x00, 0xf0, 0x11, 0x00


	//----- nvinfo : EIATTR_KPARAM_INFO
	.align		4
.L_32:
        /*00c8*/ 	.byte	0x04, 0x17
        /*00ca*/ 	.short	(.L_34 - .L_33)
.L_33:
        /*00cc*/ 	.word	0x00000000
        /*00d0*/ 	.short	0x000d
        /*00d2*/ 	.short	0x0048
        /*00d4*/ 	.byte	0x00, 0xf0, 0x11, 0x00


	//----- nvinfo : EIATTR_KPARAM_INFO
	.align		4
.L_34:
        /*00d8*/ 	.byte	0x04, 0x17
        /*00da*/ 	.short	(.L_36 - .L_35)
.L_35:
        /*00dc*/ 	.word	0x00000000
        /*00e0*/ 	.short	0x000c
        /*00e2*/ 	.short	0x0044
        /*00e4*/ 	.byte	0x00, 0xf0, 0x11, 0x00


	//----- nvinfo : EIATTR_KPARAM_INFO
	.align		4
.L_36:
        /*00e8*/ 	.byte	0x04, 0x17
        /*00ea*/ 	.short	(.L_38 - .L_37)
.L_37:
        /*00ec*/ 	.word	0x00000000
        /*00f0*/ 	.short	0x000b
        /*00f2*/ 	.short	0x0040
        /*00f4*/ 	.byte	0x00, 0xf0, 0x11, 0x00


	//----- nvinfo : EIATTR_KPARAM_INFO
	.align		4
.L_38:
        /*00f8*/ 	.byte	0x04, 0x17
        /*00fa*/ 	.short	(.L_40 - .L_39)
.L_39:
        /*00fc*/ 	.word	0x00000000
        /*0100*/ 	.short	0x000a
        /*0102*/ 	.short	0x003c
        /*0104*/ 	.byte	0x00, 0xf0, 0x11, 0x00


	//----- nvinfo : EIATTR_KPARAM_INFO
	.align		4
.L_40:
        /*0108*/ 	.byte	0x04, 0x17
        /*010a*/ 	.short	(.L_42 - .L_41)
.L_41:
        /*010c*/ 	.word	0x00000000
        /*0110*/ 	.short	0x0009
        /*0112*/ 	.short	0x0038
        /*0114*/ 	.byte	0x00, 0xf0, 0x11, 0x00


	//----- nvinfo : EIATTR_KPARAM_INFO
	.align		4
.L_42:
        /*0118*/ 	.byte	0x04, 0x17
        /*011a*/ 	.short	(.L_44 - .L_43)
.L_43:
        /*011c*/ 	.word	0x00000000
        /*0120*/ 	.short	0x0008
        /*0122*/ 	.short	0x0034
        /*0124*/ 	.byte	0x00, 0xf0, 0x11, 0x00


	//----- nvinfo : EIATTR_KPARAM_INFO
	.align		4
.L_44:
        /*0128*/ 	.byte	0x04, 0x17
        /*012a*/ 	.short	(.L_46 - .L_45)
.L_45:
        /*012c*/ 	.word	0x00000000
        /*0130*/ 	.short	0x0007
        /*0132*/ 	.short	0x0030
        /*0134*/ 	.byte	0x00, 0xf0, 0x11, 0x00


	//----- nvinfo : EIATTR_KPARAM_INFO
	.align		4
.L_46:
        /*0138*/ 	.byte	0x04, 0x17
        /*013a*/ 	.short	(.L_48 - .L_47)
.L_47:
        /*013c*/ 	.word	0x00000000
        /*0140*/ 	.short	0x0006
        /*0142*/ 	.short	0x002c
        /*0144*/ 	.byte	0x00, 0xf0, 0x11, 0x00


	//----- nvinfo : EIATTR_KPARAM_INFO
	.align		4
.L_48:
        /*0148*/ 	.byte	0x04, 0x17
        /*014a*/ 	.short	(.L_50 - .L_49)
.L_49:
        /*014c*/ 	.word	0x00000000
        /*0150*/ 	.short	0x0005
        /*0152*/ 	.short	0x0028
        /*0154*/ 	.byte	0x00, 0xf0, 0x11, 0x00


	//----- nvinfo : EIATTR_KPARAM_INFO
	.align		4
.L_50:
        /*0158*/ 	.byte	0x04, 0x17
        /*015a*/ 	.short	(.L_52 - .L_51)
.L_51:
        /*015c*/ 	.word	0x00000000
        /*0160*/ 	.short	0x0004
        /*0162*/ 	.short	0x0020
        /*0164*/ 	.byte	0x00, 0xf4, 0x21, 0x00


	//----- nvinfo : EIATTR_KPARAM_INFO
	.align		4
.L_52:
        /*0168*/ 	.byte	0x04, 0x17
        /*016a*/ 	.short	(.L_54 - .L_53)
.L_53:
        /*016c*/ 	.word	0x00000000
        /*0170*/ 	.short	0x0003
        /*0172*/ 	.short	0x0018
        /*0174*/ 	.byte	0x00, 0xf4, 0x21, 0x00


	//----- nvinfo : EIATTR_KPARAM_INFO
	.align		4
.L_54:
        /*0178*/ 	.byte	0x04, 0x17
        /*017a*/ 	.short	(.L_56 - .L_55)
.L_55:
        /*017c*/ 	.word	0x00000000
        /*0180*/ 	.short	0x0002
        /*0182*/ 	.short	0x0010
        /*0184*/ 	.byte	0x00, 0xf4, 0x21, 0x00


	//----- nvinfo : EIATTR_KPARAM_INFO
	.align		4
.L_56:
        /*0188*/ 	.byte	0x04, 0x17
        /*018a*/ 	.short	(.L_58 - .L_57)
.L_57:
        /*018c*/ 	.word	0x00000000
        /*0190*/ 	.short	0x0001
        /*0192*/ 	.short	0x0008
        /*0194*/ 	.byte	0x00, 0xf4, 0x21, 0x00


	//----- nvinfo : EIATTR_KPARAM_INFO
	.align		4
.L_58:
        /*0198*/ 	.byte	0x04, 0x17
        /*019a*/ 	.short	(.L_60 - .L_59)
.L_59:
        /*019c*/ 	.word	0x00000000
        /*01a0*/ 	.short	0x0000
        /*01a2*/ 	.short	0x0000
        /*01a4*/ 	.byte	0x00, 0xf4, 0x21, 0x00


	//----- nvinfo : EIATTR_SPARSE_MMA_MASK
	.align		4
.L_60:
        /*01a8*/ 	.byte	0x03, 0x50
        /*01aa*/ 	.short	0x0000


	//----- nvinfo : EIATTR_MAXREG_COUNT
	.align		4
        /*01ac*/ 	.byte	0x03, 0x1b
        /*01ae*/ 	.short	0x00ff


	//----- nvinfo : EIATTR_NUM_BARRIERS
	.align		4
        /*01b0*/ 	.byte	0x02, 0x4c
        /*01b2*/ 	.byte	0x01
	.zero		1


	//----- nvinfo : EIATTR_ANNOTATIONS
	.align		4
        /*01b4*/ 	.byte	0x04, 0x55
        /*01b6*/ 	.short	(.L_62 - .L_61)


	//   ....[0]....
.L_61:
        /*01b8*/ 	.word	0x00000001
        /*01bc*/ 	.byte	0x30, 0x16, 0x00, 0x00, 0x01, 0x00, 0x00, 0x00, 0x70, 0x16, 0x00, 0x00, 0x01, 0x00, 0x00, 0x00
        /* <DEDUP_REMOVED lines=151> */
        /*0b3c*/ 	.byte	0xd0, 0x77, 0x00, 0x00, 0x01, 0x00, 0x00, 0x00, 0x10, 0x78, 0x00, 0x00


	//----- nvinfo : EIATTR_COOP_GROUP_MASK_REGIDS
	.align		4
.L_62:
        /*0b48*/ 	.byte	0x04, 0x29
        /*0b4a*/ 	.short	(.L_64 - .L_63)


	//   ....[0]....
.L_63:
        /*0b4c*/ 	.word	0xffffffff


	//   ....[1]....
        /*0b50*/ 	.word	0xffffffff


	//   ....[2]....
        /*0b54*/ 	.word	0xffffffff


	//   ....[3]....
        /*0b58*/ 	.word	0xffffffff


	//   ....[4]....
        /*0b5c*/ 	.word	0xffffffff


	//   ....[5]....
        /*0b60*/ 	.word	0xffffffff


	//   ....[6]....
        /*0b64*/ 	.word	0xffffffff


	//   ....[7]....
        /*0b68*/ 	.word	0xffffffff


	//   ....[8]....
        /*0b6c*/ 	.word	0xffffffff


	//   ....[9]....
        /*0b70*/ 	.word	0xffffffff


	//   ....[10]....
        /*0b74*/ 	.word	0xffffffff


	//   ....[11]....
        /*0b78*/ 	.word	0xffffffff


	//   ....[12]....
        /*0b7c*/ 	.word	0xffffffff


	//   ....[13]....
        /*0b80*/ 	.word	0xffffffff


	//   ....[14]....
        /*0b84*/ 	.word	0xffffffff


	//   ....[15]....
        /*0b88*/ 	.word	0xffffffff


	//   ....[16]....
        /*0b8c*/ 	.word	0xffffffff


	//   ....[17]....
        /*0b90*/ 	.word	0xffffffff


	//   ....[18]....
        /*0b94*/ 	.word	0xffffffff


	//   ....[19]....
        /*0b98*/ 	.word	0xffffffff


	//----- nvinfo : EIATTR_COOP_GROUP_INSTR_OFFSETS
	.align		4
.L_64:
        /*0b9c*/ 	.byte	0x04, 0x28
        /*0b9e*/ 	.short	(.L_66 - .L_65)


	//   ....[0]....
.L_65:
        /*0ba0*/ 	.word	0x00006030


	//   ....[1]....
        /*0ba4*/ 	.word	0x00006040


	//   ....[2]....
        /*0ba8*/ 	.word	0x00006050


	//   ....[3]....
        /*0bac*/ 	.word	0x00006060


	//   ....[4]....
        /*0bb0*/ 	.word	0x000060b0


	//   ....[5]....
        /*0bb4*/ 	.word	0x000060c0


	//   ....[6]....
        /*0bb8*/ 	.word	0x000060d0


	//   ....[7]....
        /*0bbc*/ 	.word	0x000060e0


	//   ....[8]....
        /*0bc0*/ 	.word	0x000061a0


	//   ....[9]....
        /*0bc4*/ 	.word	0x000061c0


	//   ....[10]....
        /*0bc8*/ 	.word	0x00006640


	//   ....[11]....
        /*0bcc*/ 	.word	0x00006660


	//   ....[12]....
        /*0bd0*/ 	.word	0x00006670


	//   ....[13]....
        /*0bd4*/ 	.word	0x00006680


	//   ....[14]....
        /*0bd8*/ 	.word	0x000066d0


	//   ....[15]....
        /*0bdc*/ 	.word	0x000066e0


	//   ....[16]....
        /*0be0*/ 	.word	0x000066f0


	//   ....[17]....
        /*0be4*/ 	.word	0x00006700


	//   ....[18]....
        /*0be8*/ 	.word	0x000067c0


	//   ....[19]....
        /*0bec*/ 	.word	0x000067e0


	//----- nvinfo : EIATTR_VRC_CTA_INIT_COUNT
	.align		4
.L_66:
        /*0bf0*/ 	.byte	0x02, 0x4a
	.zero		1
	.zero		1


	//----- nvinfo : EIATTR_EXIT_INSTR_OFFSETS
	.align		4
        /*0bf4*/ 	.byte	0x04, 0x1c
        /*0bf6*/ 	.short	(.L_68 - .L_67)


	//   ....[0]....
.L_67:
        /*0bf8*/ 	.word	0x0000adc0


	//   ....[1]....
        /*0bfc*/ 	.word	0x0000adf0


	//----- nvinfo : EIATTR_REQNTID
	.align		4
.L_68:
        /*0c00*/ 	.byte	0x04, 0x10
        /*0c02*/ 	.short	(.L_70 - .L_69)
.L_69:
        /*0c04*/ 	.word	0x00000080
        /*0c08*/ 	.word	0x00000001
        /*0c0c*/ 	.word	0x00000001


	//----- nvinfo : EIATTR_CBANK_PARAM_SIZE
	.align		4
.L_70:
        /*0c10*/ 	.byte	0x03, 0x19
        /*0c12*/ 	.short	0x0088


	//----- nvinfo : EIATTR_PARAM_CBANK
	.align		4
        /*0c14*/ 	.byte	0x04, 0x0a
        /*0c16*/ 	.short	(.L_72 - .L_71)
	.align		4
.L_71:
        /*0c18*/ 	.word	index@(.nv.constant0.attn_fwd)
        /*0c1c*/ 	.short	0x0380
        /*0c1e*/ 	.short	0x0088


	//----- nvinfo : EIATTR_SW_WAR
	.align		4
.L_72:
        /*0c20*/ 	.byte	0x04, 0x36
        /*0c22*/ 	.short	(.L_74 - .L_73)
.L_73:
        /*0c24*/ 	.word	0x00000008
.L_74:


//--------------------- .nv.compat                --------------------------
	.section	.nv.compat,"",@"SHT_CUDA_COMPAT_INFO"
	.align	4
        /*0000*/ 	.byte	0x02, 0x02, 0x02, 0x00, 0x02, 0x05, 0x05, 0x00, 0x02, 0x03, 0x00, 0x00, 0x02, 0x06, 0x01, 0x00


//--------------------- .nv.callgraph             --------------------------
	.section	.nv.callgraph,"",@"SHT_CUDA_CALLGRAPH"
	.align	4
	.sectionentsize	8
	.align		4
        /*0000*/ 	.word	0x00000000
	.align		4
        /*0004*/ 	.word	0xffffffff
	.align		4
        /*0008*/ 	.word	0x00000000
	.align		4
        /*000c*/ 	.word	0xfffffffe
	.align		4
        /*0010*/ 	.word	0x00000000
	.align		4
        /*0014*/ 	.word	0xfffffffd
	.align		4
        /*0018*/ 	.word	0x00000000
	.align		4
        /*001c*/ 	.word	0xfffffffc


//--------------------- .nv.constant4             --------------------------
	.section	.nv.constant4,"a",@progbits
	.align	8
	.align		8
.nv.constant4:
        /*0000*/ 	.dword	_$_str


//--------------------- .text.attn_fwd            --------------------------
	.section	.text.attn_fwd,"ax",@progbits
	.align	128
        .global         attn_fwd
        .type           attn_fwd,@function
        .size           attn_fwd,(.L_x_3 - attn_fwd)
        .other          attn_fwd,@"STO_CUDA_ENTRY STV_DEFAULT"
attn_fwd:
.text.attn_fwd:
[----:B------:R-:W0:Y:S01]  /*0000*/  LDC R1, c[0x0][0x37c] ;  /* 0x0000df00ff017b82 */ /* 0x000e220000000800 */
[----:B------:R-:W1:Y:S07]  /*0010*/  S2R R19, SR_CTAID.X ;  /* 0x0000000000137919 */ /* 0x000e6e0000002500 */
[----:B------:R-:W2:Y:S01]  /*0020*/  S2UR UR8, SR_CTAID.Y ;  /* 0x00000000000879c3 */ /* 0x000ea20000002600 */
[----:B------:R-:W2:Y:S01]  /*0030*/  LDCU.64 UR4, c[0x0][0x3b0] ;  /* 0x00007600ff0477ac */ /* 0x000ea20008000a00 */
[----:B0-----:R-:W-:Y:S01]  /*0040*/  VIADD R1, R1, 0xfffffd98 ;  /* 0xfffffd9801017836 */ /* 0x001fe20000000000 */
[----:B------:R-:W0:Y:S01]  /*0050*/  S2R R4, SR_TID.X ;  /* 0x0000000000047919 */ /* 0x000e220000002100 */
[----:B------:R-:W3:Y:S04]  /*0060*/  LDCU.64 UR12, c[0x0][0x358] ;  /* 0x00006b00ff0c77ac */ /* 0x000ee80008000a00 */
[----:B------:R-:W4:Y:S08]  /*0070*/  LDC R49, c[0x0][0x3b8] ;  /* 0x0000ee00ff317b82 */ /* 0x000f300000000800 */
[----:B------:R-:W5:Y:S01]  /*0080*/  LDC.64 R46, c[0x0][0x380] ;  /* 0x0000e000ff2e7b82 */ /* 0x000f620000000a00 */
[----:B--2---:R-:W-:Y:S01]  /*0090*/  UIMAD UR4, UR8, UR4, URZ ;  /* 0x00000004080472a4 */ /* 0x004fe2000f8e02ff */
[----:B-1----:R-:W-:Y:S01]  /*00a0*/  IMAD.SHL.U32 R19, R19, 0x20, RZ ;  /* 0x0000002013137824 */ /* 0x002fe200078e00ff */
[----:B0-----:R-:W-:-:S04]  /*00b0*/  SHF.R.U32.HI R0, RZ, 0x5, R4 ;  /* 0x00000005ff007819 */ /* 0x001fc80000011604 */
[----:B------:R-:W-:Y:S02]  /*00c0*/  LOP3.LUT R2, R19, 0x1f, R4, 0xf8, !PT ;  /* 0x0000001f13027812 */ /* 0x000fe400078ef804 */
[----:B------:R-:W-:-:S03]  /*00d0*/  SGXT.U32 R0, R0, 0x2 ;  /* 0x000000020000781a */ /* 0x000fc60000000000 */
[----:B------:R-:W-:Y:S01]  /*00e0*/  IMAD R3, R2, UR5, RZ ;  /* 0x0000000502037c24 */ /* 0x000fe2000f8e02ff */
[----:B------:R-:W-:Y:S01]  /*00f0*/  USHF.R.S32.HI UR5, URZ, 0x1f, UR4 ;  /* 0x0000001fff057899 */ /* 0x000fe20008011404 */
[----:B----4-:R-:W-:-:S03]  /*0100*/  IMAD R0, R0, R49, RZ ;  /* 0x0000003100007224 */ /* 0x010fc600078e02ff */
[----:B-----5:R-:W-:Y:S01]  /*0110*/  IADD3 R45, P0, P1, R3, UR4, R46 ;  /* 0x00000004032d7c10 */ /* 0x020fe2000f91e02e */
[----:B------:R-:W-:Y:S01]  /*0120*/  IMAD R5, R49, 0x4, R0 ;  /* 0x0000000431057824 */ /* 0x000fe200078e0200 */
[----:B------:R-:W-:-:S03]  /*0130*/  SHF.R.S32.HI R2, RZ, 0x1f, R3 ;  /* 0x0000001fff027819 */ /* 0x000fc60000011403 */
[----:B------:R-:W-:Y:S01]  /*0140*/  IMAD R9, R49, 0x4, R5 ;  /* 0x0000000431097824 */ /* 0x000fe200078e0205 */
[----:B------:R-:W-:Y:S02]  /*0150*/  IADD3.X R47, PT, PT, R2, UR5, R47, P0, P1 ;  /* 0x00000005022f7c10 */ /* 0x000fe400087e242f */
[CC--:B------:R-:W-:Y:S02]  /*0160*/  IADD3 R2, P0, PT, R0.reuse, R45.reuse, RZ ;  /* 0x0000002d00027210 */ /* 0x0c0fe40007f1e0ff */
[----:B------:R-:W-:Y:S02]  /*0170*/  IADD3 R6, P1, PT, R5, R45, RZ ;  /* 0x0000002d05067210 */ /* 0x000fe40007f3e0ff */
[----:B------:R-:W-:Y:S01]  /*0180*/  LEA.HI.X.SX32 R3, R0, R47, 0x1, P0 ;  /* 0x0000002f00037211 */ /* 0x000fe200000f0eff */
[----:B------:R-:W-:Y:S01]  /*0190*/  IMAD R0, R49, 0x4, R9 ;  /* 0x0000000431007824 */ /* 0x000fe200078e0209 */
[----:B------:R-:W-:Y:S02]  /*01a0*/  IADD3 R8, P0, PT, R9, R45, RZ ;  /* 0x0000002d09087210 */ /* 0x000fe40007f1e0ff */
[-C--:B------:R-:W-:Y:S01]  /*01b0*/  LEA.HI.X.SX32 R7, R5, R47.reuse, 0x1, P1 ;  /* 0x0000002f05077211 */ /* 0x080fe200008f0eff */
[----:B------:R-:W-:Y:S01]  /*01c0*/  IMAD R5, R49, 0x4, R0 ;  /* 0x0000000431057824 */ /* 0x000fe200078e0200 */
[----:B------:R-:W-:Y:S01]  /*01d0*/  LEA.HI.X.SX32 R9, R9, R47, 0x1, P0 ;  /* 0x0000002f09097211 */ /* 0x000fe200000f0eff */
[----:B---3--:R0:W2:Y:S01]  /*01e0*/  LDG.E.U8 R17, desc[UR12][R2.64] ;  /* 0x0000000c02117981 */ /* 0x0080a2000c1e1100 */
[----:B------:R-:W-:-:S03]  /*01f0*/  IADD3 R10, P0, PT, R0, R45, RZ ;  /* 0x0000002d000a7210 */ /* 0x000fc60007f1e0ff */
[----:B------:R1:W2:Y:S01]  /*0200*/  LDG.E.U8 R18, desc[UR12][R6.64] ;  /* 0x0000000c06127981 */ /* 0x0002a2000c1e1100 */
[----:B------:R-:W-:Y:S01]  /*0210*/  LEA.HI.X.SX32 R11, R0, R47, 0x1, P0 ;  /* 0x0000002f000b7211 */ /* 0x000fe200000f0eff */
[----:B------:R-:W-:Y:S01]  /*0220*/  IMAD R0, R49, 0x4, R5 ;  /* 0x0000000431007824 */ /* 0x000fe200078e0205 */
[C---:B------:R-:W-:Y:S01]  /*0230*/  IADD3 R12, P0, PT, R5.reuse, R45, RZ ;  /* 0x0000002d050c7210 */ /* 0x040fe20007f1e0ff */
[----:B------:R3:W4:Y:S03]  /*0240*/  LDG.E.U8 R20, desc[UR12][R8.64] ;  /* 0x0000000c08147981 */ /* 0x000726000c1e1100 */
[----:B------:R-:W-:Y:S01]  /*0250*/  LEA.HI.X.SX32 R13, R5, R47, 0x1, P0 ;  /* 0x0000002f050d7211 */ /* 0x000fe200000f0eff */
[C---:B------:R-:W-:Y:S01]  /*0260*/  IMAD R5, R49.reuse, 0x4, R0 ;  /* 0x0000000431057824 */ /* 0x040fe200078e0200 */
[C---:B0-----:R-:W-:Y:S01]  /*0270*/  IADD3 R2, P0, PT, R0.reuse, R45, RZ ;  /* 0x0000002d00027210 */ /* 0x041fe20007f1e0ff */
[----:B------:R0:W4:Y:S02]  /*0280*/  LDG.E.U8 R21, desc[UR12][R10.64] ;  /* 0x0000000c0a157981 */ /* 0x000124000c1e1100 */
[----:B------:R-:W-:Y:S01]  /*0290*/  IMAD R16, R49, 0x4, R5 ;  /* 0x0000000431107824 */ /* 0x000fe200078e0205 */
[----:B------:R-:W-:Y:S01]  /*02a0*/  LEA.HI.X.SX32 R3, R0, R47, 0x1, P0 ;  /* 0x0000002f00037211 */ /* 0x000fe200000f0eff */
[----:B------:R5:W4:Y:S01]  /*02b0*/  LDG.E.U8 R22, desc[UR12][R12.64] ;  /* 0x0000000c0c167981 */ /* 0x000b22000c1e1100 */
[-C--:B------:R-:W-:Y:S01]  /*02c0*/  IADD3 R14, P1, PT, R5, R45.reuse, RZ ;  /* 0x0000002d050e7210 */ /* 0x080fe20007f3e0ff */
[----:B------:R-:W-:Y:S01]  /*02d0*/  IMAD R0, R49, 0x4, R16 ;  /* 0x0000000431007824 */ /* 0x000fe200078e0210 */
[----:B-1----:R-:W-:Y:S01]  /*02e0*/  IADD3 R6, P0, PT, R16, R45, RZ ;  /* 0x0000002d10067210 */ /* 0x002fe20007f1e0ff */
[----:B------:R1:W4:Y:S01]  /*02f0*/  LDG.E.U8 R23, desc[UR12][R2.64] ;  /* 0x0000000c02177981 */ /* 0x000322000c1e1100 */
[----:B------:R-:W-:-:S02]  /*0300*/  LEA.HI.X.SX32 R15, R5, R47, 0x1, P1 ;  /* 0x0000002f050f7211 */ /* 0x000fc400008f0eff */
[----:B------:R-:W-:Y:S01]  /*0310*/  LEA.HI.X.SX32 R7, R16, R47, 0x1, P0 ;  /* 0x0000002f10077211 */ /* 0x000fe200000f0eff */
[C---:B------:R-:W-:Y:S01]  /*0320*/  IMAD R5, R49.reuse, 0x4, R0 ;  /* 0x0000000431057824 */ /* 0x040fe200078e0200 */
[C---:B---3--:R-:W-:Y:S01]  /*0330*/  IADD3 R8, P0, PT, R0.reuse, R45, RZ ;  /* 0x0000002d00087210 */ /* 0x048fe20007f1e0ff */
[----:B------:R-:W3:Y:S03]  /*0340*/  LDG.E.U8 R24, desc[UR12][R14.64] ;  /* 0x0000000c0e187981 */ /* 0x000ee6000c1e1100 */
[----:B------:R-:W-:Y:S01]  /*0350*/  LEA.HI.X.SX32 R9, R0, R47, 0x1, P0 ;  /* 0x0000002f00097211 */ /* 0x000fe200000f0eff */
[----:B------:R-:W-:Y:S01]  /*0360*/  IMAD R0, R49, 0x4, R5 ;  /* 0x0000000431007824 */ /* 0x000fe200078e0205 */
[-C--:B0-----:R-:W-:Y:S01]  /*0370*/  IADD3 R10, P0, PT, R5, R45.reuse, RZ ;  /* 0x0000002d050a7210 */ /* 0x081fe20007f1e0ff */
[----:B------:R0:W3:Y:S02]  /*0380*/  LDG.E.U8 R25, desc[UR12][R6.64] ;  /* 0x0000000c06197981 */ /* 0x0000e4000c1e1100 */
[----:B------:R-:W-:Y:S01]  /*0390*/  IMAD R16, R49, 0x4, R0 ;  /* 0x0000000431107824 */ /* 0x000fe200078e0200 */
[----:B-----5:R-:W-:Y:S01]  /*03a0*/  IADD3 R12, P1, PT, R0, R45, RZ ;  /* 0x0000002d000c7210 */ /* 0x020fe20007f3e0ff */
[----:B------:R5:W3:Y:S01]  /*03b0*/  LDG.E.U8 R26, desc[UR12][R8.64] ;  /* 0x0000000c081a7981 */ /* 0x000ae2000c1e1100 */
[----:B------:R-:W-:-:S02]  /*03c0*/  LEA.HI.X.SX32 R11, R5, R47, 0x1, P0 ;  /* 0x0000002f050b7211 */ /* 0x000fc400000f0eff */
[----:B------:R-:W-:Y:S01]  /*03d0*/  LEA.HI.X.SX32 R13, R0, R47, 0x1, P1 ;  /* 0x0000002f000d7211 */ /* 0x000fe200008f0eff */
[C---:B------:R-:W-:Y:S01]  /*03e0*/  IMAD R0, R49.reuse, 0x4, R16 ;  /* 0x0000000431007824 */ /* 0x040fe200078e0210 */
[C---:B-1----:R-:W-:Y:S01]  /*03f0*/  IADD3 R2, P0, PT, R16.reuse, R45, RZ ;  /* 0x0000002d10027210 */ /* 0x042fe20007f1e0ff */
[----:B------:R1:W3:Y:S03]  /*0400*/  LDG.E.U8 R27, desc[UR12][R10.64] ;  /* 0x0000000c0a1b7981 */ /* 0x0002e6000c1e1100 */
[----:B------:R-:W-:Y:S01]  /*0410*/  LEA.HI.X.SX32 R3, R16, R47, 0x1, P0 ;  /* 0x0000002f10037211 */ /* 0x000fe200000f0eff */
[C---:B------:R-:W-:Y:S01]  /*0420*/  IMAD R5, R49.reuse, 0x4, R0 ;  /* 0x0000000431057824 */ /* 0x040fe200078e0200 */
[C---:B0-----:R-:W-:Y:S01]  /*0430*/  IADD3 R6, P0, PT, R0.reuse, R45, RZ ;  /* 0x0000002d00067210 */ /* 0x041fe20007f1e0ff */
[----:B------:R-:W3:Y:S03]  /*0440*/  LDG.E.U8 R28, desc[UR12][R12.64] ;  /* 0x0000000c0c1c7981 */ /* 0x000ee6000c1e1100 */
[----:B------:R-:W-:Y:S01]  /*0450*/  LEA.HI.X.SX32 R7, R0, R47, 0x1, P0 ;  /* 0x0000002f00077211 */ /* 0x000fe200000f0eff */
[----:B------:R-:W-:Y:S01]  /*0460*/  IMAD R0, R49, 0x4, R5 ;  /* 0x0000000431007824 */ /* 0x000fe200078e0205 */
[-C--:B-----5:R-:W-:Y:S01]  /*0470*/  IADD3 R8, P0, PT, R5, R45.reuse, RZ ;  /* 0x0000002d05087210 */ /* 0x0a0fe20007f1e0ff */
[----:B------:R0:W5:Y:S02]  /*0480*/  LDG.E.U8 R29, desc[UR12][R2.64] ;  /* 0x0000000c021d7981 */ /* 0x000164000c1e1100 */
[----:B------:R-:W-:Y:S01]  /*0490*/  IMAD R16, R49, 0x4, R0 ;  /* 0x0000000431107824 */ /* 0x000fe200078e0200 */
[----:B------:R-:W-:Y:S01]  /*04a0*/  IADD3 R14, P1, PT, R0, R45, RZ ;  /* 0x0000002d000e7210 */ /* 0x000fe20007f3e0ff */
[----:B------:R0:W5:Y:S01]  /*04b0*/  LDG.E.U8 R30, desc[UR12][R6.64] ;  /* 0x0000000c061e7981 */ /* 0x000162000c1e1100 */
[----:B------:R-:W-:-:S02]  /*04c0*/  LEA.HI.X.SX32 R9, R5, R47, 0x1, P0 ;  /* 0x0000002f05097211 */ /* 0x000fc400000f0eff */
[----:B------:R-:W-:Y:S01]  /*04d0*/  LEA.HI.X.SX32 R15, R0, R47, 0x1, P1 ;  /* 0x0000002f000f7211 */ /* 0x000fe200008f0eff */
[C---:B------:R-:W-:Y:S01]  /*04e0*/  IMAD R0, R49.reuse, 0x4, R16 ;  /* 0x0000000431007824 */ /* 0x040fe200078e0210 */
[C---:B-1----:R-:W-:Y:S01]  /*04f0*/  IADD3 R10, P0, PT, R16.reuse, R45, RZ ;  /* 0x0000002d100a7210 */ /* 0x042fe20007f1e0ff */
[----:B------:R1:W5:Y:S03]  /*0500*/  LDG.E.U8 R31, desc[UR12][R8.64] ;  /* 0x0000000c081f7981 */ /* 0x000366000c1e1100 */
[----:B------:R-:W-:Y:S01]  /*0510*/  LEA.HI.X.SX32 R11, R16, R47, 0x1, P0 ;  /* 0x0000002f100b7211 */ /* 0x000fe200000f0eff */
[C---:B------:R-:W-:Y:S01]  /*0520*/  IMAD R5, R49.reuse, 0x4, R0 ;  /* 0x0000000431057824 */ /* 0x040fe200078e0200 */
[C---:B0-----:R-:W-:Y:S01]  /*0530*/  IADD3 R2, P0, PT, R0.reuse, R45, RZ ;  /* 0x0000002d00027210 */ /* 0x041fe20007f1e0ff */
[----:B------:R-:W5:Y:S03]  /*0540*/  LDG.E.U8 R32, desc[UR12][R14.64] ;  /* 0x0000000c0e207981 */ /* 0x000f66000c1e1100 */
[----:B------:R-:W-:Y:S01]  /*0550*/  LEA.HI.X.SX32 R3, R0, R47, 0x1, P0 ;  /* 0x0000002f00037211 */ /* 0x000fe200000f0eff */
[----:B------:R-:W-:Y:S01]  /*0560*/  IMAD R0, R49, 0x4, R5 ;  /* 0x0000000431007824 */ /* 0x000fe200078e0205 */
[-C--:B------:R-:W-:Y:S01]  /*0570*/  IADD3 R6, P0, PT, R5, R45.reuse, RZ ;  /* 0x0000002d05067210 */ /* 0x080fe20007f1e0ff */
        /* <DEDUP_REMOVED lines=40> */
[----:B------:R1:W5:Y:S02]  /*0800*/  LDG.E.U8 R43, desc[UR12][R10.64] ;  /* 0x0000000c0a2b7981 */ /* 0x000364000c1e1100 */
[C---:B------:R-:W-:Y:S01]  /*0810*/  IMAD R5, R49.reuse, 0x4, R0 ;  /* 0x0000000431057824 */ /* 0x040fe200078e0200 */
[----:B------:R-:W-:Y:S01]  /*0820*/  LEA.HI.X.SX32 R3, R16, R47, 0x1, P0 ;  /* 0x0000002f10037211 */ /* 0x000fe200000f0eff */
[----:B------:R1:W5:Y:S01]  /*0830*/  LDG.E.U8 R13, desc[UR12][R12.64] ;  /* 0x0000000c0c0d7981 */ /* 0x000362000c1e1100 */
[C---:B0-----:R-:W-:Y:S01]  /*0840*/  IADD3 R6, P0, PT, R0.reuse, R45, RZ ;  /* 0x0000002d00067210 */ /* 0x041fe20007f1e0ff */
[C---:B------:R-:W-:Y:S02]  /*0850*/  IMAD R15, R49.reuse, 0x4, R5 ;  /* 0x00000004310f7824 */ /* 0x040fe400078e0205 */
[----:B------:R0:W5:Y:S01]  /*0860*/  LDG.E.U8 R2, desc[UR12][R2.64] ;  /* 0x0000000c02027981 */ /* 0x000162000c1e1100 */
[----:B------:R-:W-:Y:S01]  /*0870*/  LEA.HI.X.SX32 R7, R0, R47, 0x1, P0 ;  /* 0x0000002f00077211 */ /* 0x000fe200000f0eff */
[----:B------:R-:W-:Y:S01]  /*0880*/  IMAD R0, R49, 0x4, R15 ;  /* 0x0000000431007824 */ /* 0x000fe200078e020f */
[----:B------:R-:W-:-:S02]  /*0890*/  IADD3 R8, P0, PT, R5, R45, RZ ;  /* 0x0000002d05087210 */ /* 0x000fc40007f1e0ff */
[----:B------:R-:W-:Y:S01]  /*08a0*/  IADD3 R14, P1, PT, R15, R45, RZ ;  /* 0x0000002d0f0e7210 */ /* 0x000fe20007f3e0ff */
[----:B------:R-:W5:Y:S01]  /*08b0*/  LDG.E.U8 R6, desc[UR12][R6.64] ;  /* 0x0000000c06067981 */ /* 0x000f62000c1e1100 */
[----:B------:R-:W-:Y:S02]  /*08c0*/  LEA.HI.X.SX32 R9, R5, R47, 0x1, P0 ;  /* 0x0000002f05097211 */ /* 0x000fe400000f0eff */
[C---:B-1----:R-:W-:Y:S02]  /*08d0*/  IADD3 R10, P0, PT, R0.reuse, R45, RZ ;  /* 0x0000002d000a7210 */ /* 0x042fe40007f1e0ff */
[-C--:B------:R-:W-:Y:S02]  /*08e0*/  LEA.HI.X.SX32 R15, R15, R47.reuse, 0x1, P1 ;  /* 0x0000002f0f0f7211 */ /* 0x080fe400008f0eff */
[----:B------:R-:W-:Y:S01]  /*08f0*/  LEA.HI.X.SX32 R11, R0, R47, 0x1, P0 ;  /* 0x0000002f000b7211 */ /* 0x000fe200000f0eff */
[----:B------:R1:W5:Y:S04]  /*0900*/  LDG.E.U8 R9, desc[UR12][R8.64] ;  /* 0x0000000c08097981 */ /* 0x000368000c1e1100 */
[----:B------:R-:W5:Y:S04]  /*0910*/  LDG.E.U8 R14, desc[UR12][R14.64] ;  /* 0x0000000c0e0e7981 */ /* 0x000f68000c1e1100 */
[----:B------:R1:W5:Y:S01]  /*0920*/  LDG.E.U8 R11, desc[UR12][R10.64] ;  /* 0x0000000c0a0b7981 */ /* 0x000362000c1e1100 */
[----:B------:R-:W1:Y:S01]  /*0930*/  S2UR UR7, SR_CgaCtaId ;  /* 0x00000000000779c3 */ /* 0x000e620000008800 */
[----:B------:R-:W-:-:S02]  /*0940*/  LOP3.LUT R12, R4, 0x3f, RZ, 0xc0, !PT ;  /* 0x0000003f040c7812 */ /* 0x000fc400078ec0ff */
[----:B------:R-:W-:Y:S01]  /*0950*/  SHF.R.S32.HI R0, RZ, 0x6, R4 ;  /* 0x00000006ff007819 */ /* 0x000fe20000011404 */
[----:B------:R-:W-:Y:S02]  /*0960*/  UMOV UR4, 0x400 ;  /* 0x0000040000047882 */ /* 0x000fe40000000000 */
[----:B0-----:R-:W-:Y:S01]  /*0970*/  IMAD.SHL.U32 R3, R12, 0x2, RZ ;  /* 0x000000020c037824 */ /* 0x001fe200078e00ff */
[----:B------:R-:W-:Y:S01]  /*0980*/  SGXT R0, R0, 0x1 ;  /* 0x000000010000781a */ /* 0x000fe20000000200 */
[----:B------:R-:W-:-:S03]  /*0990*/  VIADD R80, R19, 0x20 ;  /* 0x0000002013507836 */ /* 0x000fc60000000000 */
[----:B------:R-:W-:Y:S02]  /*09a0*/  LOP3.LUT R0, R3, 0x90, R0, 0x78, !PT ;  /* 0x0000009003007812 */ /* 0x000fe400078e7800 */
[----:B------:R-:W-:Y:S02]  /*09b0*/  ISETP.GE.AND P0, PT, R80, 0x1, PT ;  /* 0x000000015000780c */ /* 0x000fe40003f06270 */
[----:B------:R-:W-:Y:S01]  /*09c0*/  LOP3.LUT R3, R0, 0x20, RZ, 0x3c, !PT ;  /* 0x0000002000037812 */ /* 0x000fe200078e3cff */
[----:B-1----:R-:W-:Y:S01]  /*09d0*/  ULEA UR7, UR7, UR4, 0x18 ;  /* 0x0000000407077291 */ /* 0x002fe2000f8ec0ff */
[----:B------:R-:W-:Y:S01]  /*09e0*/  IMAD.MOV.U32 R76, RZ, RZ, -0x800000 ;  /* 0xff800000ff4c7424 */ /* 0x000fe200078e00ff */
[----:B------:R-:W-:Y:S01]  /*09f0*/  CS2R R44, SRZ ;  /* 0x00000000002c7805 */ /* 0x000fe2000001ff00 */
[----:B------:R-:W-:Y:S01]  /*0a00*/  IMAD.MOV.U32 R77, RZ, RZ, -0x800000 ;  /* 0xff800000ff4d7424 */ /* 0x000fe200078e00ff */
[----:B------:R-:W-:Y:S01]  /*0a10*/  CS2R R46, SRZ ;  /* 0x00000000002e7805 */ /* 0x000fe2000001ff00 */
[----:B------:R-:W-:Y:S01]  /*0a20*/  IMAD.MOV.U32 R78, RZ, RZ, -0x800000 ;  /* 0xff800000ff4e7424 */ /* 0x000fe200078e00ff */
[----:B------:R-:W-:Y:S01]  /*0a30*/  CS2R R48, SRZ ;  /* 0x0000000000307805 */ /* 0x000fe2000001ff00 */
[----:B------:R-:W-:Y:S01]  /*0a40*/  IMAD.MOV.U32 R79, RZ, RZ, -0x800000 ;  /* 0xff800000ff4f7424 */ /* 0x000fe200078e00ff */
[----:B------:R-:W-:-:S02]  /*0a50*/  CS2R R50, SRZ ;  /* 0x0000000000327805 */ /* 0x000fc4000001ff00 */
[----:B------:R-:W-:Y:S02]  /*0a60*/  CS2R R52, SRZ ;  /* 0x0000000000347805 */ /* 0x000fe4000001ff00 */
[----:B------:R-:W-:Y:S02]  /*0a70*/  CS2R R54, SRZ ;  /* 0x0000000000367805 */ /* 0x000fe4000001ff00 */
[----:B------:R-:W-:Y:S02]  /*0a80*/  CS2R R56, SRZ ;  /* 0x0000000000387805 */ /* 0x000fe4000001ff00 */
[----:B------:R-:W-:Y:S02]  /*0a90*/  CS2R R58, SRZ ;  /* 0x00000000003a7805 */ /* 0x000fe4000001ff00 */
[----:B------:R-:W-:Y:S02]  /*0aa0*/  CS2R R60, SRZ ;  /* 0x00000000003c7805 */ /* 0x000fe4000001ff00 */
[----:B------:R-:W-:-:S02]  /*0ab0*/  CS2R R62, SRZ ;  /* 0x00000000003e7805 */ /* 0x000fc4000001ff00 */
[----:B------:R-:W-:Y:S02]  /*0ac0*/  CS2R R64, SRZ ;  /* 0x0000000000407805 */ /* 0x000fe4000001ff00 */
[----:B------:R-:W-:Y:S02]  /*0ad0*/  CS2R R66, SRZ ;  /* 0x0000000000427805 */ /* 0x000fe4000001ff00 */
[----:B------:R-:W-:Y:S02]  /*0ae0*/  CS2R R68, SRZ ;  /* 0x0000000000447805 */ /* 0x000fe4000001ff00 */
[----:B------:R-:W-:Y:S02]  /*0af0*/  CS2R R70, SRZ ;  /* 0x0000000000467805 */ /* 0x000fe4000001ff00 */
[----:B------:R-:W-:Y:S02]  /*0b00*/  CS2R R72, SRZ ;  /* 0x0000000000487805 */ /* 0x000fe4000001ff00 */
[----:B------:R-:W-:Y:S01]  /*0b10*/  CS2R R74, SRZ ;  /* 0x00000000004a7805 */ /* 0x000fe2000001ff00 */
[----:B--2---:R-:W-:-:S05]  /*0b20*/  IMAD R17, R18, 0x100, R17 ;  /* 0x0000010012117824 */ /* 0x004fca00078e0211 */
[----:B------:R-:W-:Y:S01]  /*0b30*/  F2FP.F16.E4M3.UNPACK_B R17, R17 ;  /* 0x00000011ff11723e */ /* 0x000fe200020006ff */
[----:B----4-:R-:W-:Y:S02]  /*0b40*/  IMAD R20, R21, 0x100, R20 ;  /* 0x0000010015147824 */ /* 0x010fe400078e0214 */
[----:B------:R-:W-:-:S03]  /*0b50*/  IMAD R22, R23, 0x100, R22 ;  /* 0x0000010017167824 */ /* 0x000fc600078e0216 */
[----:B------:R-:W-:Y:S02]  /*0b60*/  F2FP.F16.E4M3.UNPACK_B R20, R20 ;  /* 0x00000014ff14723e */ /* 0x000fe400020006ff */
[----:B------:R-:W-:Y:S01]  /*0b70*/  F2FP.F16.E4M3.UNPACK_B R22, R22 ;  /* 0x00000016ff16723e */ /* 0x000fe200020006ff */
[----:B---3--:R-:W-:-:S03]  /*0b80*/  IMAD R24, R25, 0x100, R24 ;  /* 0x0000010019187824 */ /* 0x008fc600078e0218 */
[----:B------:R-:W-:Y:S02]  /*0b90*/  PRMT R8, R22, 0x7632, R8 ;  /* 0x0000763216087816 */ /* 0x000fe40000000008 */
[----:B------:R-:W-:Y:S01]  /*0ba0*/  F2FP.F16.E4M3.UNPACK_B R24, R24 ;  /* 0x00000018ff18723e */ /* 0x000fe200020006ff */
[----:B------:R-:W-:Y:S01]  /*0bb0*/  IMAD R26, R27, 0x100, R26 ;  /* 0x000001001b1a7824 */ /* 0x000fe200078e021a */
[----:B------:R-:W-:-:S04]  /*0bc0*/  PRMT R5, R17, 0x7632, R5 ;  /* 0x0000763211057816 */ /* 0x000fc80000000005 */
[----:B------:R-:W-:Y:S01]  /*0bd0*/  F2FP.F16.E4M3.UNPACK_B R26, R26 ;  /* 0x0000001aff1a723e */ /* 0x000fe200020006ff */
[----:B-----5:R-:W-:Y:S01]  /*0be0*/  IMAD R28, R29, 0x100, R28 ;  /* 0x000001001d1c7824 */ /* 0x020fe200078e021c */
[----:B------:R-:W-:-:S04]  /*0bf0*/  PRMT R7, R20, 0x7632, R7 ;  /* 0x0000763214077816 */ /* 0x000fc80000000007 */
[----:B------:R-:W-:Y:S01]  /*0c00*/  F2FP.F16.E4M3.UNPACK_B R28, R28 ;  /* 0x0000001cff1c723e */ /* 0x000fe200020006ff */
[----:B------:R-:W-:Y:S01]  /*0c10*/  IMAD R30, R31, 0x100, R30 ;  /* 0x000001001f1e7824 */ /* 0x000fe200078e021e */
[----:B------:R-:W-:-:S04]  /*0c20*/  PRMT R10, R26, 0x7632, R10 ;  /* 0x000076321a0a7816 */ /* 0x000fc8000000000a */
[----:B------:R-:W-:Y:S01]  /*0c30*/  F2FP.F16.E4M3.UNPACK_B R30, R30 ;  /* 0x0000001eff1e723e */ /* 0x000fe200020006ff */
[----:B------:R-:W-:-:S05]  /*0c40*/  IMAD R32, R33, 0x100, R32 ;  /* 0x0000010021207824 */ /* 0x000fca00078e0220 */
        /* <DEDUP_REMOVED lines=9> */
[----:B------:R-:W-:Y:S02]  /*0ce0*/  IMAD R42, R43, 0x100, R42 ;  /* 0x000001002b2a7824 */ /* 0x000fe400078e022a */
[----:B------:R-:W-:-:S03]  /*0cf0*/  IMAD R2, R2, 0x100, R13 ;  /* 0x0000010002027824 */ /* 0x000fc600078e020d */
[----:B------:R-:W-:Y:S02]  /*0d00*/  F2FP.F16.E4M3.UNPACK_B R42, R42 ;  /* 0x0000002aff2a723e */ /* 0x000fe400020006ff */
[----:B------:R-:W-:Y:S01]  /*0d10*/  F2FP.F16.E4M3.UNPACK_B R2, R2 ;  /* 0x00000002ff02723e */ /* 0x000fe200020006ff */
[----:B------:R-:W-:Y:S02]  /*0d20*/  IMAD R6, R9, 0x100, R6 ;  /* 0x0000010009067824 */ /* 0x000fe400078e0206 */
[----:B------:R-:W-:-:S03]  /*0d30*/  IMAD R11, R11, 0x100, R14 ;  /* 0x000001000b0b7824 */ /* 0x000fc600078e020e */
[----:B------:R-:W-:Y:S02]  /*0d40*/  F2FP.F16.E4M3.UNPACK_B R6, R6 ;  /* 0x00000006ff06723e */ /* 0x000fe400020006ff */
[----:B------:R-:W-:Y:S01]  /*0d50*/  F2FP.F16.E4M3.UNPACK_B R11, R11 ;  /* 0x0000000bff0b723e */ /* 0x000fe200020006ff */
[----:B------:R0:W-:Y:S01]  /*0d60*/  STS.U16 [R0+UR7+0x1a00], R2 ;  /* 0x001a000200007988 */ /* 0x0001e20008000407 */
[----:B------:R-:W-:Y:S02]  /*0d70*/  PRMT R9, R24, 0x7632, R9 ;  /* 0x0000763218097816 */ /* 0x000fe40000000009 */
[----:B------:R-:W-:Y:S01]  /*0d80*/  PRMT R13, R28, 0x7632, R13 ;  /* 0x000076321c0d7816 */ /* 0x000fe2000000000d */
[----:B------:R1:W-:Y:S04]  /*0d90*/  STS.U16 [R0+UR7+0x1c00], R6 ;  /* 0x001c000600007988 */ /* 0x0003e80008000407 */
[----:B------:R2:W-:Y:S01]  /*0da0*/  STS.U16 [R0+UR7+0x1e00], R11 ;  /* 0x001e000b00007988 */ /* 0x0005e20008000407 */
[----:B0-----:R-:W-:-:S03]  /*0db0*/  PRMT R2, R32, 0x7632, R2 ;  /* 0x0000763220027816 */ /* 0x001fc60000000002 */
[----:B------:R-:W-:Y:S01]  /*0dc0*/  STS.U16 [R0+UR7], R17 ;  /* 0x0000001100007988 */ /* 0x000fe20008000407 */
[----:B-1----:R-:W-:-:S03]  /*0dd0*/  PRMT R6, R36, 0x7632, R6 ;  /* 0x0000763224067816 */ /* 0x002fc60000000006 */
[----:B------:R-:W-:Y:S01]  /*0de0*/  STS.U16 [R0+UR7+0x200], R20 ;  /* 0x0002001400007988 */ /* 0x000fe20008000407 */
[----:B--2---:R-:W-:-:S03]  /*0df0*/  PRMT R11, R38, 0x7632, R11 ;  /* 0x00007632260b7816 */ /* 0x004fc6000000000b */
[----:B------:R-:W-:Y:S04]  /*0e00*/  STS.U16 [R0+UR7+0x400], R22 ;  /* 0x0004001600007988 */ /* 0x000fe80008000407 */
        /* <DEDUP_REMOVED lines=9> */
[----:B------:R0:W-:Y:S04]  /*0ea0*/  STS.U16 [R0+UR7+0x1800], R42 ;  /* 0x0018002a00007988 */ /* 0x0001e80008000407 */
[----:B------:R1:W-:Y:S04]  /*0eb0*/  STS.U16 [R3+UR7+0x500], R8 ;  /* 0x0005000803007988 */ /* 0x0003e80008000407 */
[----:B------:R2:W-:Y:S01]  /*0ec0*/  STS.U16 [R3+UR7+0x100], R5 ;  /* 0x0001000503007988 */ /* 0x0005e20008000407 */
[----:B0-----:R-:W-:-:S03]  /*0ed0*/  PRMT R0, R30, 0x7632, R0 ;  /* 0x000076321e007816 */ /* 0x001fc60000000000 */
[----:B------:R0:W-:Y:S01]  /*0ee0*/  STS.U16 [R3+UR7+0x300], R7 ;  /* 0x0003000703007988 */ /* 0x0001e20008000407 */
[----:B-1----:R-:W-:-:S03]  /*0ef0*/  PRMT R8, R42, 0x7632, R8 ;  /* 0x000076322a087816 */ /* 0x002fc60000000008 */
[----:B------:R1:W-:Y:S01]  /*0f00*/  STS.U16 [R3+UR7+0x700], R9 ;  /* 0x0007000903007988 */ /* 0x0003e20008000407 */
[----:B--2---:R-:W-:-:S03]  /*0f10*/  PRMT R5, R34, 0x7632, R5 ;  /* 0x0000763222057816 */ /* 0x004fc60000000005 */
[----:B------:R2:W-:Y:S01]  /*0f20*/  STS.U16 [R3+UR7+0x900], R10 ;  /* 0x0009000a03007988 */ /* 0x0005e20008000407 */
[----:B0-----:R-:W-:-:S03]  /*0f30*/  PRMT R7, R40, 0x7632, R7 ;  /* 0x0000763228077816 */ /* 0x001fc60000000007 */
[----:B------:R0:W-:Y:S01]  /*0f40*/  STS.U16 [R3+UR7+0xb00], R13 ;  /* 0x000b000d03007988 */ /* 0x0001e20008000407 */
[----:B-1----:R-:W-:Y:S02]  /*0f50*/  PRMT R9, R2, 0x7632, R9 ;  /* 0x0000763202097816 */ /* 0x002fe40000000009 */
[----:B--2---:R-:W-:Y:S01]  /*0f60*/  PRMT R10, R6, 0x7632, R10 ;  /* 0x00007632060a7816 */ /* 0x004fe2000000000a */
[----:B------:R1:W-:Y:S01]  /*0f70*/  STS.U16 [R3+UR7+0x1900], R8 ;  /* 0x0019000803007988 */ /* 0x0003e20008000407 */
[----:B0-----:R-:W-:-:S03]  /*0f80*/  PRMT R13, R11, 0x7632, R13 ;  /* 0x000076320b0d7816 */ /* 0x001fc6000000000d */
[----:B------:R-:W-:Y:S01]  /*0f90*/  STS.U16 [R3+UR7+0xd00], R0 ;  /* 0x000d000003007988 */ /* 0x000fe20008000407 */
[----:B------:R-:W-:-:S03]  /*0fa0*/  IMAD.MOV.U32 R40, RZ, RZ, 0x3f800000 ;  /* 0x3f800000ff287424 */ /* 0x000fc600078e00ff */
[----:B------:R-:W-:Y:S01]  /*0fb0*/  STS.U16 [R3+UR7+0xf00], R2 ;  /* 0x000f000203007988 */ /* 0x000fe20008000407 */
[----:B-1----:R-:W-:-:S03]  /*0fc0*/  SHF.R.S32.HI R8, RZ, 0x3, R4 ;  /* 0x00000003ff087819 */ /* 0x002fc60000011404 */
[----:B------:R0:W-:Y:S01]  /*0fd0*/  STS.U16 [R3+UR7+0x1100], R5 ;  /* 0x0011000503007988 */ /* 0x0001e20008000407 */
[----:B------:R-:W-:-:S03]  /*0fe0*/  IMAD.MOV.U32 R41, RZ, RZ, 0x3f800000 ;  /* 0x3f800000ff297424 */ /* 0x000fc600078e00ff */
[----:B------:R1:W-:Y:S01]  /*0ff0*/  STS.U16 [R3+UR7+0x1300], R6 ;  /* 0x0013000603007988 */ /* 0x0003e20008000407 */
[----:B------:R-:W-:-:S03]  /*1000*/  IMAD.MOV.U32 R42, RZ, RZ, 0x3f800000 ;  /* 0x3f800000ff2a7424 */ /* 0x000fc600078e00ff */
[----:B------:R-:W-:Y:S01]  /*1010*/  STS.U16 [R3+UR7+0x1500], R11 ;  /* 0x0015000b03007988 */ /* 0x000fe20008000407 */
[----:B------:R-:W-:-:S03]  /*1020*/  IMAD.MOV.U32 R43, RZ, RZ, 0x3f800000 ;  /* 0x3f800000ff2b7424 */ /* 0x000fc600078e00ff */
[----:B------:R-:W-:Y:S01]  /*1030*/  STS.U16 [R3+UR7+0x1700], R7 ;  /* 0x0017000703007988 */ /* 0x000fe20008000407 */
[----:B0-----:R-:W-:-:S03]  /*1040*/  LOP3.LUT R5, R4, 0x7f, RZ, 0xc0, !PT ;  /* 0x0000007f04057812 */ /* 0x001fc600078ec0ff */
[----:B------:R-:W-:Y:S01]  /*1050*/  STS.U16 [R3+UR7+0x1b00], R9 ;  /* 0x001b000903007988 */ /* 0x000fe20008000407 */
[----:B------:R-:W-:-:S03]  /*1060*/  LOP3.LUT R0, R4, 0x60, RZ, 0xc0, !PT ;  /* 0x0000006004007812 */ /* 0x000fc600078ec0ff */
[----:B------:R-:W-:Y:S01]  /*1070*/  STS.U16 [R3+UR7+0x1d00], R10 ;  /* 0x001d000a03007988 */ /* 0x000fe20008000407 */
[----:B------:R-:W-:-:S03]  /*1080*/  IMAD.SHL.U32 R2, R4, 0x2, RZ ;  /* 0x0000000204027824 */ /* 0x000fc600078e00ff */
[----:B------:R0:W-:Y:S01]  /*1090*/  STS.U16 [R3+UR7+0x1f00], R13 ;  /* 0x001f000d03007988 */ /* 0x0001e20008000407 */
[----:B-1----:R-:W-:Y:S01]  /*10a0*/  IMAD.SHL.U32 R6, R4, 0x40, RZ ;  /* 0x0000004004067824 */ /* 0x002fe200078e00ff */
[----:B------:R-:W-:Y:S02]  /*10b0*/  SGXT R8, R8, 0x1 ;  /* 0x000000010808781a */ /* 0x000fe40000000200 */
[C---:B0-----:R-:W-:Y:S02]  /*10c0*/  LOP3.LUT R13, R4.reuse, 0x1c, RZ, 0xc0, !PT ;  /* 0x0000001c040d7812 */ /* 0x041fe400078ec0ff */
[----:B------:R-:W-:Y:S01]  /*10d0*/  LOP3.LUT R3, R4, 0x7, RZ, 0xc0, !PT ;  /* 0x0000000704037812 */ /* 0x000fe200078ec0ff */
[----:B------:R-:W-:Y:S06]  /*10e0*/  @!P0 BRA `(.L_x_0) ;  /* 0x00000078004c8947 */ /* 0x000fec0003800000 */
[----:B------:R-:W0:Y:S01]  /*10f0*/  LDC R41, c[0x0][0x3d8] ;  /* 0x0000f600ff297b82 */ /* 0x000e220000000800 */
[----:B------:R-:W-:Y:S01]  /*1100*/  SHF.R.U32.HI R7, RZ, 0x6, R4 ;  /* 0x00000006ff077819 */ /* 0x000fe20000011604 */
[C---:B------:R-:W-:Y:S01]  /*1110*/  IMAD.SHL.U32 R9, R4.reuse, 0x80, RZ ;  /* 0x0000008004097824 */ /* 0x040fe200078e00ff */
[C---:B------:R-:W-:Y:S01]  /*1120*/  LOP3.LUT R10, R4.reuse, 0x10, RZ, 0xc0, !PT ;  /* 0x00000010040a7812 */ /* 0x040fe200078ec0ff */
[----:B------:R-:W-:Y:S01]  /*1130*/  IMAD.SHL.U32 R11, R4, 0x8, RZ ;  /* 0x00000008040b7824 */ /* 0x000fe200078e00ff */
[----:B------:R-:W-:Y:S01]  /*1140*/  SGXT.U32 R7, R7, 0x1 ;  /* 0x000000010707781a */ /* 0x000fe20000000000 */
[----:B------:R-:W1:Y:S01]  /*1150*/  LDCU UR9, c[0x0][0x3c8] ;  /* 0x00007900ff0977ac */ /* 0x000e620008000800 */
[----:B------:R-:W-:Y:S01]  /*1160*/  SHF.R.U32.HI R27, RZ, 0x1, R0 ;  /* 0x00000001ff1b7819 */ /* 0x000fe20000011600 */
[----:B------:R-:W2:Y:S01]  /*1170*/  LDC.64 R38, c[0x0][0x390] ;  /* 0x0000e400ff267b82 */ /* 0x000ea20000000a00 */
[----:B------:R-:W-:Y:S01]  /*1180*/  LOP3.LUT R9, R9, 0x200, RZ, 0xc0, !PT ;  /* 0x0000020009097812 */ /* 0x000fe200078ec0ff */
[----:B------:R-:W3:Y:S01]  /*1190*/  LDCU.64 UR10, c[0x0][0x3d0] ;  /* 0x00007a00ff0a77ac */ /* 0x000ee20008000a00 */
[----:B------:R-:W-:Y:S01]  /*11a0*/  LEA R29, R3, UR7, 0x6 ;  /* 0x00000007031d7c11 */ /* 0x000fe2000f8e30ff */
[----:B------:R-:W-:Y:S01]  /*11b0*/  IMAD R33, R10, 0x4, R27 ;  /* 0x000000040a217824 */ /* 0x000fe200078e021b */
[----:B------:R-:W-:Y:S01]  /*11c0*/  LOP3.LUT R10, R9, 0x40, R6, 0xf8, !PT ;  /* 0x00000040090a7812 */ /* 0x000fe200078ef806 */
[----:B------:R-:W-:Y:S01]  /*11d0*/  IMAD R6, R3, 0x4, R0 ;  /* 0x0000000403067824 */ /* 0x000fe200078e0200 */
[----:B------:R-:W-:Y:S01]  /*11e0*/  LOP3.LUT R9, R4, 0x3, RZ, 0xc0, !PT ;  /* 0x0000000304097812 */ /* 0x000fe200078ec0ff */
[----:B------:R-:W4:Y:S01]  /*11f0*/  LDCU.64 UR14, c[0x0][0x388] ;  /* 0x00007100ff0e77ac */ /* 0x000f220008000a00 */
[----:B------:R-:W-:-:S02]  /*1200*/  LOP3.LUT R11, R11, 0x30, R2, 0x48, !PT ;  /* 0x000000300b0b7812 */ /* 0x000fc400078e4802 */
[----:B------:R-:W-:Y:S02]  /*1210*/  CS2R R44, SRZ ;  /* 0x00000000002c7805 */ /* 0x000fe4000001ff00 */
[----:B------:R-:W-:Y:S02]  /*1220*/  LOP3.LUT R14, R4, 0xf, RZ, 0xc0, !PT ;  /* 0x0000000f040e7812 */ /* 0x000fe400078ec0ff */
[----:B------:R-:W-:Y:S02]  /*1230*/  CS2R R46, SRZ ;  /* 0x00000000002e7805 */ /* 0x000fe4000001ff00 */
[----:B------:R-:W-:Y:S02]  /*1240*/  CS2R R48, SRZ ;  /* 0x0000000000307805 */ /* 0x000fe4000001ff00 */
[----:B------:R-:W-:Y:S02]  /*1250*/  CS2R R50, SRZ ;  /* 0x0000000000327805 */ /* 0x000fe4000001ff00 */
[----:B------:R-:W-:Y:S01]  /*1260*/  CS2R R52, SRZ ;  /* 0x0000000000347805 */ /* 0x000fe2000001ff00 */
[----:B0-----:R-:W-:Y:S01]  /*1270*/  IMAD R15, R7, R41, RZ ;  /* 0x00000029070f7224 */ /* 0x001fe200078e02ff */
[----:B------:R-:W-:Y:S01]  /*1280*/  CS2R R54, SRZ ;  /* 0x0000000000367805 */ /* 0x000fe2000001ff00 */
[----:B------:R-:W-:Y:S01]  /*1290*/  IMAD.SHL.U32 R7, R3, 0x10, RZ ;  /* 0x0000001003077824 */ /* 0x000fe200078e00ff */
[----:B------:R-:W-:Y:S01]  /*12a0*/  CS2R R56, SRZ ;  /* 0x0000000000387805 */ /* 0x000fe2000001ff00 */
[----:B------:R-:W-:Y:S01]  /*12b0*/  IMAD.SHL.U32 R3, R9, 0x2, RZ ;  /* 0x0000000209037824 */ /* 0x000fe200078e00ff */
[----:B---3--:R-:W-:Y:S01]  /*12c0*/  UIMAD UR6, UR8, UR10, URZ ;  /* 0x0000000a080672a4 */ /* 0x008fe2000f8e02ff */
[----:B------:R-:W-:Y:S01]  /*12d0*/  IMAD R66, R14, 0x4, R9 ;  /* 0x000000040e427824 */ /* 0x000fe200078e0209 */
[----:B------:R-:W-:Y:S01]  /*12e0*/  LOP3.LUT R7, R7, 0x30, R2, 0x78, !PT ;  /* 0x0000003007077812 */ /* 0x000fe200078e7802 */
[----:B------:R-:W-:Y:S01]  /*12f0*/  IMAD R2, R0, 0x10, R29 ;  /* 0x0000001000027824 */ /* 0x000fe200078e021d */
[----:B------:R-:W-:Y:S01]  /*1300*/  CS2R R58, SRZ ;  /* 0x00000000003a7805 */ /* 0x000fe2000001ff00 */
[----:B------:R-:W-:Y:S01]  /*1310*/  IMAD R16, R41, 0x2, R15 ;  /* 0x0000000229107824 */ /* 0x000fe200078e020f */
[----:B------:R-:W-:Y:S01]  /*1320*/  CS2R R60, SRZ ;  /* 0x00000000003c7805 */ /* 0x000fe2000001ff00 */
[----:B------:R-:W-:Y:S01]  /*1330*/  IMAD.U32 R6, R6, 0x20, R7 ;  /* 0x0000002006067824 */ /* 0x000fe200078e0007 */
[----:B------:R-:W-:Y:S01]  /*1340*/  CS2R R70, SRZ ;  /* 0x0000000000467805 */ /* 0x000fe2000001ff00 */
[----:B------:R-:W-:Y:S01]  /*1350*/  IMAD.IADD R7, R11, 0x1, R2 ;  /* 0x000000010b077824 */ /* 0x000fe200078e0202 */
[----:B------:R-:W-:Y:S01]  /*1360*/  LEA.HI R11, R0, R3, RZ, 0x1e ;  /* 0x00000003000b7211 */ /* 0x000fe200078ff0ff */
[C---:B------:R-:W-:Y:S01]  /*1370*/  IMAD R17, R41.reuse, 0x2, R16 ;  /* 0x0000000229117824 */ /* 0x040fe200078e0210 */
[----:B------:R-:W0:Y:S01]  /*1380*/  LDC.64 R2, c[0x0][0x3c0] ;  /* 0x0000f000ff027b82 */ /* 0x000e220000000a00 */
[----:B------:R-:W-:Y:S01]  /*1390*/  SHF.R.S32.HI R11, RZ, 0x1, R4 ;  /* 0x00000001ff0b7819 */ /* 0x000fe20000011404 */
[----:B------:R-:W-:Y:S01]  /*13a0*/  IMAD.SHL.U32 R66, R66, 0x20, RZ ;  /* 0x0000002042427824 */ /* 0x000fe200078e00ff */
[----:B------:R-:W-:Y:S01]  /*13b0*/  CS2R R72, SRZ ;  /* 0x0000000000487805 */ /* 0x000fe2000001ff00 */
[----:B------:R-:W-:Y:S01]  /*13c0*/  IMAD R18, R41, 0x2, R17 ;  /* 0x0000000229127824 */ /* 0x000fe200078e0211 */
[----:B------:R-:W-:-:S02]  /*13d0*/  SGXT R9, R11, 0x1 ;  /* 0x000000010b09781a */ /* 0x000fc40000000200 */
[----:B------:R-:W-:Y:S02]  /*13e0*/  CS2R R74, SRZ ;  /* 0x00000000004a7805 */ /* 0x000fe4000001ff00 */
[----:B------:R-:W-:Y:S01]  /*13f0*/  LOP3.LUT R11, R8, 0x90, RZ, 0xc0, !PT ;  /* 0x00000090080b7812 */ /* 0x000fe200078ec0ff */
[----:B------:R-:W-:Y:S01]  /*1400*/  IMAD R20, R41, 0x2, R18 ;  /* 0x0000000229147824 */ /* 0x000fe200078e0212 */
[----:B------:R-:W-:Y:S01]  /*1410*/  LOP3.LUT R9, R10, 0x120, R9, 0xf8, !PT ;  /* 0x000001200a097812 */ /* 0x000fe200078ef809 */
[----:B------:R-:W-:Y:S01]  /*1420*/  UMOV UR4, URZ ;  /* 0x000000ff00047c82 */ /* 0x000fe20008000000 */
[----:B------:R-:W-:Y:S01]  /*1430*/  LOP3.LUT R8, R11, 0x10, R4, 0x78, !PT ;  /* 0x000000100b087812 */ /* 0x000fe200078e7804 */
[----:B------:R-:W-:Y:S01]  /*1440*/  IMAD R11, R12, UR11, RZ ;  /* 0x0000000b0c0b7c24 */ /* 0x000fe2000f8e02ff */
[----:B------:R-:W-:Y:S01]  /*1450*/  LOP3.LUT R66, R66, R33, RZ, 0x3c, !PT ;  /* 0x0000002142427212 */ /* 0x000fe200078e3cff */
[----:B------:R-:W-:Y:S01]  /*1460*/  IMAD R21, R41, 0x2, R20 ;  /* 0x0000000229157824 */ /* 0x000fe200078e0214 */
[----:B------:R-:W-:Y:S01]  /*1470*/  LOP3.LUT R8, R9, R8, RZ, 0xfc, !PT ;  /* 0x0000000809087212 */ /* 0x000fe200078efcff */
[----:B-1----:R-:W-:Y:S01]  /*1480*/  IMAD R9, R5, UR9, RZ ;  /* 0x0000000905097c24 */ /* 0x002fe2000f8e02ff */
[----:B------:R-:W-:-:S02]  /*1490*/  USHF.R.S32.HI UR9, URZ, 0x1f, UR6 ;  /* 0x0000001fff097899 */ /* 0x000fc40008011406 */
[----:B--2---:R-:W-:Y:S01]  /*14a0*/  IADD3 R37, P2, P3, R11, UR6, R38 ;  /* 0x000000060b257c10 */ /* 0x004fe2000fb5e026 */
[C---:B------:R-:W-:Y:S01]  /*14b0*/  IMAD R22, R41.reuse, 0x2, R21 ;  /* 0x0000000229167824 */ /* 0x040fe200078e0215 */
[----:B------:R-:W-:Y:S01]  /*14c0*/  SHF.R.S32.HI R36, RZ, 0x1f, R11 ;  /* 0x0000001fff247819 */ /* 0x000fe2000001140b */
[----:B------:R-:W-:Y:S01]  /*14d0*/  UMOV UR5, URZ ;  /* 0x000000ff00057c82 */ /* 0x000fe20008000000 */
[----:B------:R-:W-:Y:S01]  /*14e0*/  SHF.R.S32.HI R35, RZ, 0x1f, R9 ;  /* 0x0000001fff237819 */ /* 0x000fe20000011409 */
[----:B------:R-:W-:Y:S01]  /*14f0*/  IMAD R23, R41, 0x2, R22 ;  /* 0x0000000229177824 */ /* 0x000fe200078e0216 */
[----:B------:R-:W-:Y:S01]  /*1500*/  IADD3.X R39, PT, PT, R36, UR9, R39, P2, P3 ;  /* 0x0000000924277c10 */ /* 0x000fe200097e6427 */
[----:B0-----:R-:W-:Y:S01]  /*1510*/  IMAD R2, R2, UR8, RZ ;  /* 0x0000000802027c24 */ /* 0x001fe2000f8e02ff */
[----:B------:R-:W-:Y:S01]  /*1520*/  IADD3 R38, P2, PT, R17, R37, RZ ;  /* 0x0000002511267210 */ /* 0x000fe20007f5e0ff */
[----:B------:R-:W-:Y:S01]  /*1530*/  IMAD R24, R41, 0x2, R23 ;  /* 0x0000000229187824 */ /* 0x000fe200078e0217 */
[----:B------:R-:W-:Y:S01]  /*1540*/  UMOV UR6, URZ ;  /* 0x000000ff00067c82 */ /* 0x000fe20008000000 */
[----:B------:R-:W-:Y:S01]  /*1550*/  IMAD R136, R3, 0x7, RZ ;  /* 0x0000000703887824 */ /* 0x000fe200078e02ff */
[----:B----4-:R-:W-:Y:S01]  /*1560*/  IADD3 R9, P0, P1, R9, UR14, R2 ;  /* 0x0000000e09097c10 */ /* 0x010fe2000f91e002 */
[----:B------:R-:W-:Y:S01]  /*1570*/  IMAD R25, R41, 0x2, R24 ;  /* 0x0000000229197824 */ /* 0x000fe200078e0218 */
[----:B------:R-:W-:Y:S01]  /*1580*/  SHF.R.S32.HI R10, RZ, 0x1f, R2 ;  /* 0x0000001fff0a7819 */ /* 0x000fe20000011402 */
[----:B------:R-:W-:Y:S01]  /*1590*/  IMAD R144, R3, 0xb, RZ ;  /* 0x0000000b03907824 */ /* 0x000fe200078e02ff */
[----:B------:R-:W-:Y:S01]  /*15a0*/  LEA.HI.X.SX32 R17, R17, R39, 0x1, P2 ;  /* 0x0000002711117211 */ /* 0x000fe200010f0eff */
[----:B------:R-:W-:Y:S01]  /*15b0*/  IMAD R26, R41, 0x2, R25 ;  /* 0x00000002291a7824 */ /* 0x000fe200078e0219 */
[----:B------:R-:W-:Y:S01]  /*15c0*/  IADD3.X R10, PT, PT, R35, UR15, R10, P0, P1 ;  /* 0x0000000f230a7c10 */ /* 0x000fe200087e240a */
[----:B------:R-:W-:Y:S01]  /*15d0*/  IMAD.SHL.U32 R138, R3, 0x8, RZ ;  /* 0x00000008038a7824 */ /* 0x000fe200078e00ff */
[-C--:B------:R-:W-:Y:S01]  /*15e0*/  IADD3 R36, P0, PT, R15, R37.reuse, RZ ;  /* 0x000000250f247210 */ /* 0x080fe20007f1e0ff */
[----:B------:R-:W-:Y:S01]  /*15f0*/  IMAD R27, R41, 0x2, R26 ;  /* 0x00000002291b7824 */ /* 0x000fe200078e021a */
[C---:B------:R-:W-:Y:S01]  /*1600*/  IADD3 R40, P1, PT, R16.reuse, R37, RZ ;  /* 0x0000002510287210 */ /* 0x040fe20007f3e0ff */
[----:B------:R-:W-:Y:S01]  /*1610*/  IMAD R146, R3, 0xc, RZ ;  /* 0x0000000c03927824 */ /* 0x000fe200078e02ff */
[-C--:B------:R-:W-:Y:S01]  /*1620*/  LEA.HI.X.SX32 R15, R15, R39.reuse, 0x1, P0 ;  /* 0x000000270f0f7211 */ /* 0x080fe200000f0eff */
[----:B------:R-:W-:Y:S01]  /*1630*/  STL [R1+0x68], R36 ;  /* 0x0000682401007387 */ /* 0x000fe20000100800 */
[----:B------:R-:W-:Y:S01]  /*1640*/  LEA.HI.X.SX32 R16, R16, R39, 0x1, P1 ;  /* 0x0000002710107211 */ /* 0x000fe200008f0eff */
[----:B------:R-:W-:Y:S01]  /*1650*/  IMAD R28, R41, 0x2, R27 ;  /* 0x00000002291c7824 */ /* 0x000fe200078e021b */
[----:B------:R-:W0:Y:S01]  /*1660*/  LDCU UR10, c[0x0][0x3a8] ;  /* 0x00007500ff0a77ac */ /* 0x000e220008000800 */
[----:B------:R-:W-:Y:S01]  /*1670*/  STL [R1+0x70], R40 ;  /* 0x0000702801007387 */ /* 0x000fe20000100800 */
[----:B------:R-:W-:-:S02]  /*1680*/  IMAD.SHL.U32 R154, R3, 0x10, RZ ;  /* 0x00000010039a7824 */ /* 0x000fc400078e00ff */
[----:B------:R-:W-:Y:S01]  /*1690*/  IMAD R0, R41, 0x2, R28 ;  /* 0x0000000229007824 */ /* 0x000fe200078e021c */
[----:B------:R1:W-:Y:S01]  /*16a0*/  STL [R1+0x78], R38 ;  /* 0x0000782601007387 */ /* 0x0003e20000100800 */
[----:B------:R-:W-:Y:S01]  /*16b0*/  IMAD R140, R3, 0x9, RZ ;  /* 0x00000009038c7824 */ /* 0x000fe200078e02ff */
[----:B------:R-:W2:Y:S01]  /*16c0*/  LDCU UR11, c[0x0][0x3d4] ;  /* 0x00007a80ff0b77ac */ /* 0x000ea20008000800 */
[----:B------:R-:W-:Y:S01]  /*16d0*/  IMAD R29, R41, 0x2, R0 ;  /* 0x00000002291d7824 */ /* 0x000fe200078e0200 */
[----:B------:R-:W-:Y:S01]  /*16e0*/  STL [R1+0x64], R15 ;  /* 0x0000640f01007387 */ /* 0x000fe20000100800 */
[----:B------:R-:W-:Y:S01]  /*16f0*/  IMAD R148, R3, 0xd, RZ ;  /* 0x0000000d03947824 */ /* 0x000fe200078e02ff */
[----:B------:R-:W3:Y:S01]  /*1700*/  LDCU UR14, c[0x0][0x3c4] ;  /* 0x00007880ff0e77ac */ /* 0x000ee20008000800 */
[----:B------:R-:W-:Y:S01]  /*1710*/  IMAD R30, R41, 0x2, R29 ;  /* 0x00000002291e7824 */ /* 0x000fe200078e021d */
[----:B------:R4:W-:Y:S01]  /*1720*/  STL [R1+0x6c], R16 ;  /* 0x00006c1001007387 */ /* 0x0009e20000100800 */
[----:B------:R-:W-:Y:S01]  /*1730*/  IMAD R142, R3, 0xa, RZ ;  /* 0x0000000a038e7824 */ /* 0x000fe200078e02ff */
[----:B-1----:R-:W-:Y:S01]  /*1740*/  IADD3 R38, P2, PT, R21, R37, RZ ;  /* 0x0000002515267210 */ /* 0x002fe20007f5e0ff */
[----:B------:R-:W-:Y:S01]  /*1750*/  IMAD R31, R41, 0x2, R30 ;  /* 0x00000002291f7824 */ /* 0x000fe200078e021e */
[----:B------:R1:W-:Y:S01]  /*1760*/  STL [R1+0x74], R17 ;  /* 0x0000741101007387 */ /* 0x0003e20000100800 */
[----:B------:R-:W-:-:S02]  /*1770*/  IMAD R156, R3, 0x11, RZ ;  /* 0x00000011039c7824 */ /* 0x000fc400078e02ff */
[----:B------:R-:W-:Y:S02]  /*1780*/  IMAD R32, R41, 0x2, R31 ;  /* 0x0000000229207824 */ /* 0x000fe400078e021f */
[----:B------:R-:W-:Y:S01]  /*1790*/  IMAD R164, R3, 0x15, RZ ;  /* 0x0000001503a47824 */ /* 0x000fe200078e02ff */
[-C--:B----4-:R-:W-:Y:S01]  /*17a0*/  IADD3 R16, P0, PT, R18, R37.reuse, RZ ;  /* 0x0000002512107210 */ /* 0x090fe20007f1e0ff */
[----:B------:R-:W-:Y:S02]  /*17b0*/  IMAD R33, R41, 0x2, R32 ;  /* 0x0000000229217824 */ /* 0x000fe400078e0220 */
[----:B------:R-:W-:Y:S01]  /*17c0*/  IMAD R150, R3, 0xe, RZ ;  /* 0x0000000e03967824 */ /* 0x000fe200078e02ff */
[----:B-1----:R-:W-:Y:S01]  /*17d0*/  IADD3 R17, P1, PT, R20, R37, RZ ;  /* 0x0000002514117210 */ /* 0x002fe20007f3e0ff */
[----:B------:R-:W-:Y:S01]  /*17e0*/  STL [R1+0x80], R16 ;  /* 0x0000801001007387 */ /* 0x000fe20000100800 */
[----:B------:R-:W-:Y:S02]  /*17f0*/  IMAD R34, R41, 0x2, R33 ;  /* 0x0000000229227824 */ /* 0x000fe400078e0221 */
[----:B------:R-:W-:Y:S01]  /*1800*/  IMAD R158, R3, 0x12, RZ ;  /* 0x00000012039e7824 */ /* 0x000fe200078e02ff */
[----:B------:R1:W-:Y:S01]  /*1810*/  STL [R1+0x88], R17 ;  /* 0x0000881101007387 */ /* 0x0003e20000100800 */
[----:B------:R-:W-:-:S02]  /*1820*/  IMAD R12, R41, 0x2, R34 ;  /* 0x00000002290c7824 */ /* 0x000fc400078e0222 */
[----:B------:R-:W-:Y:S01]  /*1830*/  IMAD R152, R3, 0xf, RZ ;  /* 0x0000000f03987824 */ /* 0x000fe200078e02ff */
[----:B------:R4:W-:Y:S01]  /*1840*/  STL [R1+0x90], R38 ;  /* 0x0000902601007387 */ /* 0x0009e20000100800 */
[----:B------:R-:W-:Y:S02]  /*1850*/  IMAD R2, R41, 0x2, R12 ;  /* 0x0000000229027824 */ /* 0x000fe400078e020c */
[----:B------:R-:W-:Y:S02]  /*1860*/  IMAD R168, R3, 0x16, RZ ;  /* 0x0000001603a87824 */ /* 0x000fe400078e02ff */
[----:B------:R-:W-:Y:S01]  /*1870*/  IMAD R11, R41, 0x2, R2 ;  /* 0x00000002290b7824 */ /* 0x000fe200078e0202 */
[-C--:B-1----:R-:W-:Y:S01]  /*1880*/  LEA.HI.X.SX32 R17, R18, R39.reuse, 0x1, P0 ;  /* 0x0000002712117211 */ /* 0x082fe200000f0eff */
[----:B------:R-:W-:Y:S01]  /*1890*/  IMAD R176, R3, 0x1a, RZ ;  /* 0x0000001a03b07824 */ /* 0x000fe200078e02ff */
[-C--:B------:R-:W-:Y:S01]  /*18a0*/  LEA.HI.X.SX32 R18, R20, R39.reuse, 0x1, P1 ;  /* 0x0000002714127211 */ /* 0x080fe200008f0eff */
[----:B------:R-:W-:Y:S01]  /*18b0*/  IMAD R35, R41, 0x2, R11 ;  /* 0x0000000229237824 */ /* 0x000fe200078e020b */
[----:B------:R-:W-:Y:S01]  /*18c0*/  LEA.HI.X.SX32 R20, R21, R39, 0x1, P2 ;  /* 0x0000002715147211 */ /* 0x000fe200010f0eff */
[----:B------:R-:W-:Y:S01]  /*18d0*/  STL [R1+0x7c], R17 ;  /* 0x00007c1101007387 */ /* 0x000fe20000100800 */
[----:B------:R-:W-:Y:S01]  /*18e0*/  IADD3 R21, P2, PT, R24, R37, RZ ;  /* 0x0000002518157210 */ /* 0x000fe20007f5e0ff */
[----:B------:R-:W-:Y:S01]  /*18f0*/  IMAD R36, R41, 0x2, R35 ;  /* 0x0000000229247824 */ /* 0x000fe200078e0223 */
[----:B----4-:R-:W-:Y:S01]  /*1900*/  SHF.R.U32.HI R38, RZ, 0x3, R5 ;  /* 0x00000003ff267819 */ /* 0x010fe20000011605 */
[----:B------:R1:W-:Y:S01]  /*1910*/  STL [R1+0x84], R18 ;  /* 0x0000841201007387 */ /* 0x0003e20000100800 */
[----:B------:R-:W-:-:S02]  /*1920*/  IMAD R160, R3, 0x13, RZ ;  /* 0x0000001303a07824 */ /* 0x000fc400078e02ff */
[----:B------:R-:W-:Y:S01]  /*1930*/  IMAD R15, R41, 0x2, R36 ;  /* 0x00000002290f7824 */ /* 0x000fe200078e0224 */
[----:B------:R4:W-:Y:S01]  /*1940*/  STL [R1+0x8c], R20 ;  /* 0x00008c1401007387 */ /* 0x0009e20000100800 */
[----:B------:R-:W-:Y:S01]  /*1950*/  LOP3.LUT R38, R38, 0xc, RZ, 0xc0, !PT ;  /* 0x0000000c26267812 */ /* 0x000fe200078ec0ff */
[----:B------:R-:W-:Y:S02]  /*1960*/  IMAD R170, R3, 0x17, RZ ;  /* 0x0000001703aa7824 */ /* 0x000fe400078e02ff */
[----:B------:R-:W-:Y:S01]  /*1970*/  IMAD R16, R41, 0x2, R15 ;  /* 0x0000000229107824 */ /* 0x000fe200078e020f */
[-C--:B-1----:R-:W-:Y:S01]  /*1980*/  IADD3 R18, P0, PT, R22, R37.reuse, RZ ;  /* 0x0000002516127210 */ /* 0x082fe20007f1e0ff */
[----:B------:R-:W-:Y:S02]  /*1990*/  IMAD R162, R3, 0x14, RZ ;  /* 0x0000001403a27824 */ /* 0x000fe400078e02ff */
[----:B------:R-:W-:Y:S01]  /*19a0*/  IMAD R17, R41, 0x2, R16 ;  /* 0x0000000229117824 */ /* 0x000fe200078e0210 */
[----:B----4-:R-:W-:Y:S01]  /*19b0*/  IADD3 R20, P1, PT, R23, R37, RZ ;  /* 0x0000002517147210 */ /* 0x010fe20007f3e0ff */
[----:B------:R1:W-:Y:S01]  /*19c0*/  STL [R1+0x98], R18 ;  /* 0x0000981201007387 */ /* 0x0003e20000100800 */
[----:B------:R-:W-:-:S02]  /*19d0*/  IMAD R178, R3, 0x1b, RZ ;  /* 0x0000001b03b27824 */ /* 0x000fc400078e02ff */
[C---:B------:R-:W-:Y:S01]  /*19e0*/  IMAD R186, R3.reuse, 0x1f, RZ ;  /* 0x0000001f03ba7824 */ /* 0x040fe200078e02ff */
[----:B------:R4:W-:Y:S01]  /*19f0*/  STL [R1+0xa0], R20 ;  /* 0x0000a01401007387 */ /* 0x0009e20000100800 */
[C---:B------:R-:W-:Y:S02]  /*1a00*/  IMAD R172, R3.reuse, 0x18, RZ ;  /* 0x0000001803ac7824 */ /* 0x040fe400078e02ff */
[C---:B------:R-:W-:Y:S01]  /*1a10*/  IMAD R180, R3.reuse, 0x1c, RZ ;  /* 0x0000001c03b47824 */ /* 0x040fe200078e02ff */
[----:B------:R5:W-:Y:S01]  /*1a20*/  STL [R1+0xa8], R21 ;  /* 0x0000a81501007387 */ /* 0x000be20000100800 */
[----:B------:R-:W-:Y:S02]  /*1a30*/  IMAD R174, R3, 0x19, RZ ;  /* 0x0000001903ae7824 */ /* 0x000fe400078e02ff */
[----:B-1----:R-:W-:Y:S02]  /*1a40*/  IMAD R18, R41, 0x2, R17 ;  /* 0x0000000229127824 */ /* 0x002fe400078e0211 */
[C---:B------:R-:W-:Y:S01]  /*1a50*/  IMAD.SHL.U32 R188, R3.reuse, 0x20, RZ ;  /* 0x0000002003bc7824 */ /* 0x040fe200078e00ff */
[-C--:B----4-:R-:W-:Y:S01]  /*1a60*/  LEA.HI.X.SX32 R20, R22, R39.reuse, 0x1, P0 ;  /* 0x0000002716147211 */ /* 0x090fe200000f0eff */
[C---:B------:R-:W-:Y:S01]  /*1a70*/  IMAD R197, R3.reuse, 0x24, RZ ;  /* 0x0000002403c57824 */ /* 0x040fe200078e02ff */
[-C--:B------:R-:W-:Y:S01]  /*1a80*/  LEA.HI.X.SX32 R22, R24, R39.reuse, 0x1, P2 ;  /* 0x0000002718167211 */ /* 0x080fe200010f0eff */
[----:B------:R-:W-:Y:S01]  /*1a90*/  IMAD R182, R3, 0x1d, RZ ;  /* 0x0000001d03b67824 */ /* 0x000fe200078e02ff */
[----:B-----5:R-:W-:Y:S01]  /*1aa0*/  LEA.HI.X.SX32 R21, R23, R39, 0x1, P1 ;  /* 0x0000002717157211 */ /* 0x020fe200008f0eff */
[----:B------:R1:W-:Y:S01]  /*1ab0*/  STL [R1+0x94], R20 ;  /* 0x0000941401007387 */ /* 0x0003e20000100800 */
[----:B------:R-:W-:Y:S01]  /*1ac0*/  IADD3 R23, P2, PT, R27, R37, RZ ;  /* 0x000000251b177210 */ /* 0x000fe20007f5e0ff */
[----:B------:R-:W-:-:S02]  /*1ad0*/  IMAD R190, R3, 0x21, RZ ;  /* 0x0000002103be7824 */ /* 0x000fc400078e02ff */
[----:B------:R4:W-:Y:S01]  /*1ae0*/  STL [R1+0x9c], R21 ;  /* 0x00009c1501007387 */ /* 0x0009e20000100800 */
[----:B------:R-:W-:Y:S01]  /*1af0*/  LEA.HI.X.SX32 R24, R27, R39, 0x1, P2 ;  /* 0x000000271b187211 */ /* 0x000fe200010f0eff */
[C---:B------:R-:W-:Y:S02]  /*1b00*/  IMAD R184, R3.reuse, 0x1e, RZ ;  /* 0x0000001e03b87824 */ /* 0x040fe400078e02ff */
[----:B------:R5:W-:Y:S01]  /*1b10*/  STL [R1+0xa4], R22 ;  /* 0x0000a41601007387 */ /* 0x000be20000100800 */
[----:B------:R-:W-:Y:S02]  /*1b20*/  IMAD R200, R3, 0x25, RZ ;  /* 0x0000002503c87824 */ /* 0x000fe400078e02ff */
[----:B-1----:R-:W-:Y:S02]  /*1b30*/  IMAD R20, R41, 0x2, R18 ;  /* 0x0000000229147824 */ /* 0x002fe400078e0212 */
[----:B------:R-:W-:Y:S01]  /*1b40*/  IMAD R215, R3, 0x29, RZ ;  /* 0x0000002903d77824 */ /* 0x000fe200078e02ff */
[----:B----4-:R-:W-:Y:S01]  /*1b50*/  IADD3 R21, P0, PT, R25, R37, RZ ;  /* 0x0000002519157210 */ /* 0x010fe20007f1e0ff */
[----:B------:R-:W-:-:S02]  /*1b60*/  IMAD R192, R3, 0x22, RZ ;  /* 0x0000002203c07824 */ /* 0x000fc400078e02ff */
[C---:B------:R-:W-:Y:S01]  /*1b70*/  IMAD R203, R3.reuse, 0x26, RZ ;  /* 0x0000002603cb7824 */ /* 0x040fe200078e02ff */
[----:B-----5:R-:W-:Y:S01]  /*1b80*/  IADD3 R22, P1, PT, R26, R37, RZ ;  /* 0x000000251a167210 */ /* 0x020fe20007f3e0ff */
[----:B------:R1:W-:Y:S01]  /*1b90*/  STL [R1+0xb0], R21 ;  /* 0x0000b01501007387 */ /* 0x0003e20000100800 */
[C---:B------:R-:W-:Y:S02]  /*1ba0*/  IMAD R194, R3.reuse, 0x23, RZ ;  /* 0x0000002303c27824 */ /* 0x040fe400078e02ff */
[C---:B------:R-:W-:Y:S01]  /*1bb0*/  IMAD R219, R3.reuse, 0x2a, RZ ;  /* 0x0000002a03db7824 */ /* 0x040fe200078e02ff */
[----:B------:R4:W-:Y:S01]  /*1bc0*/  STL [R1+0xb8], R22 ;  /* 0x0000b81601007387 */ /* 0x0009e20000100800 */
[C---:B------:R-:W-:Y:S02]  /*1bd0*/  IMAD R235, R3.reuse, 0x2e, RZ ;  /* 0x0000002e03eb7824 */ /* 0x040fe400078e02ff */
[C---:B------:R-:W-:Y:S01]  /*1be0*/  IMAD R207, R3.reuse, 0x27, RZ ;  /* 0x0000002703cf7824 */ /* 0x040fe200078e02ff */
[----:B------:R5:W-:Y:S01]  /*1bf0*/  STL [R1+0xc0], R23 ;  /* 0x0000c01701007387 */ /* 0x000be20000100800 */
[----:B------:R-:W-:-:S02]  /*1c00*/  IMAD R223, R3, 0x2b, RZ ;  /* 0x0000002b03df7824 */ /* 0x000fc400078e02ff */
[----:B-1----:R-:W-:Y:S02]  /*1c10*/  IMAD R21, R41, 0x2, R20 ;  /* 0x0000000229157824 */ /* 0x002fe400078e0214 */
[----:B------:R-:W-:Y:S01]  /*1c20*/  IMAD R211, R3, 0x28, RZ ;  /* 0x0000002803d37824 */ /* 0x000fe200078e02ff */
[-C--:B----4-:R-:W-:Y:S01]  /*1c30*/  LEA.HI.X.SX32 R22, R25, R39.reuse, 0x1, P0 ;  /* 0x0000002719167211 */ /* 0x090fe200000f0eff */
[C---:B------:R-:W-:Y:S02]  /*1c40*/  IMAD R239, R3.reuse, 0x2f, RZ ;  /* 0x0000002f03ef7824 */ /* 0x040fe400078e02ff */
[C---:B------:R-:W-:Y:S01]  /*1c50*/  IMAD R252, R3.reuse, 0x33, RZ ;  /* 0x0000003303fc7824 */ /* 0x040fe200078e02ff */
[----:B-----5:R-:W-:Y:S01]  /*1c60*/  LEA.HI.X.SX32 R23, R26, R39, 0x1, P1 ;  /* 0x000000271a177211 */ /* 0x020fe200008f0eff */
[----:B------:R1:W-:Y:S01]  /*1c70*/  STL [R1+0xac], R22 ;  /* 0x0000ac1601007387 */ /* 0x0003e20000100800 */
[----:B------:R-:W-:Y:S01]  /*1c80*/  IADD3 R25, P1, PT, R0, R37, RZ ;  /* 0x0000002500197210 */ /* 0x000fe20007f3e0ff */
[----:B------:R-:W-:-:S02]  /*1c90*/  IMAD R227, R3, 0x2c, RZ ;  /* 0x0000002c03e37824 */ /* 0x000fc400078e02ff */
[----:B------:R4:W-:Y:S01]  /*1ca0*/  STL [R1+0xb4], R23 ;  /* 0x0000b41701007387 */ /* 0x0009e20000100800 */
[C---:B------:R-:W-:Y:S02]  /*1cb0*/  IMAD R243, R3.reuse, 0x30, RZ ;  /* 0x0000003003f37824 */ /* 0x040fe400078e02ff */
[C---:B------:R-:W-:Y:S01]  /*1cc0*/  IMAD R231, R3.reuse, 0x2d, RZ ;  /* 0x0000002d03e77824 */ /* 0x040fe200078e02ff */
[----:B------:R5:W-:Y:S01]  /*1cd0*/  STL [R1+0xbc], R24 ;  /* 0x0000bc1801007387 */ /* 0x000be20000100800 */
[----:B------:R-:W-:Y:S02]  /*1ce0*/  IMAD R247, R3, 0x31, RZ ;  /* 0x0000003103f77824 */ /* 0x000fe400078e02ff */
[----:B-1----:R-:W-:Y:S02]  /*1cf0*/  IMAD R22, R41, 0x2, R21 ;  /* 0x0000000229167824 */ /* 0x002fe400078e0215 */
[C---:B------:R-:W-:Y:S01]  /*1d00*/  IMAD R250, R3.reuse, 0x32, RZ ;  /* 0x0000003203fa7824 */ /* 0x040fe200078e02ff */
[----:B----4-:R-:W-:Y:S01]  /*1d10*/  IADD3 R23, P0, PT, R28, R37, RZ ;  /* 0x000000251c177210 */ /* 0x010fe20007f1e0ff */
[----:B------:R-:W-:-:S02]  /*1d20*/  IMAD R40, R3, 0x38, RZ ;  /* 0x0000003803287824 */ /* 0x000fc400078e02ff */
[----:B------:R-:W-:Y:S01]  /*1d30*/  IMAD R42, R3, 0x3a, RZ ;  /* 0x0000003a032a7824 */ /* 0x000fe200078e02ff */
[----:B-----5:R-:W-:Y:S01]  /*1d40*/  IADD3 R24, P2, PT, R29, R37, RZ ;  /* 0x000000251d187210 */ /* 0x020fe20007f5e0ff */
[----:B------:R1:W-:Y:S01]  /*1d50*/  STL [R1+0xc8], R23 ;  /* 0x0000c81701007387 */ /* 0x0003e20000100800 */
[----:B------:R-:W-:Y:S01]  /*1d60*/  LEA.HI.X.SX32 R26, R28, R39, 0x1, P0 ;  /* 0x000000271c1a7211 */ /* 0x000fe200000f0eff */
[C---:B------:R-:W-:Y:S02]  /*1d70*/  IMAD R43, R3.reuse, 0x3b, RZ ;  /* 0x0000003b032b7824 */ /* 0x040fe400078e02ff */
[----:B------:R4:W-:Y:S01]  /*1d80*/  STL [R1+0xd0], R25 ;  /* 0x0000d01901007387 */ /* 0x0009e20000100800 */
[C---:B------:R-:W-:Y:S02]  /*1d90*/  IMAD R62, R3.reuse, 0x3c, RZ ;  /* 0x0000003c033e7824 */ /* 0x040fe400078e02ff */
[C---:B------:R-:W-:Y:S01]  /*1da0*/  IMAD R63, R3.reuse, 0x3d, RZ ;  /* 0x0000003d033f7824 */ /* 0x040fe200078e02ff */
[----:B------:R5:W-:Y:S01]  /*1db0*/  STL [R1+0xd8], R24 ;  /* 0x0000d81801007387 */ /* 0x000be20000100800 */
[----:B------:R-:W-:-:S02]  /*1dc0*/  IMAD R64, R3, 0x3e, RZ ;  /* 0x0000003e03407824 */ /* 0x000fc400078e02ff */
[----:B-1----:R-:W-:Y:S01]  /*1dd0*/  IMAD R23, R41, 0x2, R22 ;  /* 0x0000000229177824 */ /* 0x002fe200078e0216 */
[----:B------:R1:W-:Y:S01]  /*1de0*/  STL [R1+0xc4], R26 ;  /* 0x0000c41a01007387 */ /* 0x0003e20000100800 */
[----:B------:R-:W-:Y:S01]  /*1df0*/  IMAD R65, R3, 0x3f, RZ ;  /* 0x0000003f03417824 */ /* 0x000fe200078e02ff */
[-C--:B----4-:R-:W-:Y:S02]  /*1e00*/  LEA.HI.X.SX32 R25, R29, R39.reuse, 0x1, P2 ;  /* 0x000000271d197211 */ /* 0x090fe400010f0eff */
[----:B-----5:R-:W-:Y:S01]  /*1e10*/  LEA.HI.X.SX32 R24, R0, R39, 0x1, P1 ;  /* 0x0000002700187211 */ /* 0x020fe200008f0eff */
[----:B------:R-:W-:Y:S01]  /*1e20*/  IMAD R0, R41, 0x2, R23 ;  /* 0x0000000229007824 */ /* 0x000fe200078e0217 */
[----:B-1----:R-:W-:-:S03]  /*1e30*/  IADD3 R26, P2, PT, R32, R37, RZ ;  /* 0x00000025201a7210 */ /* 0x002fc60007f5e0ff */
[----:B------:R1:W-:Y:S01]  /*1e40*/  STL [R1+0xcc], R24 ;  /* 0x0000cc1801007387 */ /* 0x0003e20000100800 */
[----:B------:R-:W-:-:S03]  /*1e50*/  LEA.HI.X.SX32 R27, R32, R39, 0x1, P2 ;  /* 0x00000027201b7211 */ /* 0x000fc600010f0eff */
[----:B------:R4:W-:Y:S01]  /*1e60*/  STL [R1+0xd4], R25 ;  /* 0x0000d41901007387 */ /* 0x0009e20000100800 */
[----:B------:R-:W-:Y:S01]  /*1e70*/  IMAD.SHL.U32 R32, R3, 0x4, RZ ;  /* 0x0000000403207824 */ /* 0x000fe200078e00ff */
[-C--:B-1----:R-:W-:Y:S02]  /*1e80*/  IADD3 R24, P0, PT, R30, R37.reuse, RZ ;  /* 0x000000251e187210 */ /* 0x082fe40007f1e0ff */
[----:B----4-:R-:W-:-:S03]  /*1e90*/  IADD3 R25, P1, PT, R31, R37, RZ ;  /* 0x000000251f197210 */ /* 0x010fc60007f3e0ff */
[----:B------:R1:W-:Y:S04]  /*1ea0*/  STL [R1+0xe0], R24 ;  /* 0x0000e01801007387 */ /* 0x0003e80000100800 */
[----:B------:R4:W-:Y:S04]  /*1eb0*/  STL [R1+0xe8], R25 ;  /* 0x0000e81901007387 */ /* 0x0009e80000100800 */
[----:B------:R5:W-:Y:S01]  /*1ec0*/  STL [R1+0xf0], R26 ;  /* 0x0000f01a01007387 */ /* 0x000be20000100800 */
[----:B-1----:R-:W-:Y:S01]  /*1ed0*/  IMAD R24, R41, 0x2, R0 ;  /* 0x0000000229187824 */ /* 0x002fe200078e0200 */
[----:B----4-:R-:W-:-:S02]  /*1ee0*/  LEA.HI.X.SX32 R25, R30, R39, 0x1, P0 ;  /* 0x000000271e197211 */ /* 0x010fc400000f0eff */
[----:B-----5:R-:W-:-:S03]  /*1ef0*/  LEA.HI.X.SX32 R26, R31, R39, 0x1, P1 ;  /* 0x000000271f1a7211 */ /* 0x020fc600008f0eff */
[----:B------:R1:W-:Y:S01]  /*1f00*/  STL [R1+0xdc], R25 ;  /* 0x0000dc1901007387 */ /* 0x0003e20000100800 */
[-C--:B------:R-:W-:Y:S01]  /*1f10*/  IADD3 R28, P1, PT, R34, R37.reuse, RZ ;  /* 0x00000025221c7210 */ /* 0x080fe20007f3e0ff */
[----:B------:R-:W-:Y:S02]  /*1f20*/  IMAD R31, R3, 0x3, RZ ;  /* 0x00000003031f7824 */ /* 0x000fe400078e02ff */
[----:B------:R4:W-:Y:S04]  /*1f30*/  STL [R1+0xe4], R26 ;  /* 0x0000e41a01007387 */ /* 0x0009e80000100800 */
[----:B------:R5:W-:Y:S01]  /*1f40*/  STL [R1+0xec], R27 ;  /* 0x0000ec1b01007387 */ /* 0x000be20000100800 */
[----:B-1----:R-:W-:Y:S01]  /*1f50*/  IMAD R25, R41, 0x2, R24 ;  /* 0x0000000229197824 */ /* 0x002fe200078e0218 */
[----:B----4-:R-:W-:-:S02]  /*1f60*/  IADD3 R26, P0, PT, R33, R37, RZ ;  /* 0x00000025211a7210 */ /* 0x010fc40007f1e0ff */
[----:B-----5:R-:W-:-:S03]  /*1f70*/  IADD3 R27, P2, PT, R12, R37, RZ ;  /* 0x000000250c1b7210 */ /* 0x020fc60007f5e0ff */
[----:B------:R1:W-:Y:S01]  /*1f80*/  STL [R1+0xf8], R26 ;  /* 0x0000f81a01007387 */ /* 0x0003e20000100800 */
[----:B------:R-:W-:Y:S01]  /*1f90*/  LEA.HI.X.SX32 R29, R33, R39, 0x1, P0 ;  /* 0x00000027211d7211 */ /* 0x000fe200000f0eff */
[----:B------:R-:W-:Y:S02]  /*1fa0*/  IMAD R33, R3, 0x5, RZ ;  /* 0x0000000503217824 */ /* 0x000fe400078e02ff */
[----:B------:R4:W-:Y:S04]  /*1fb0*/  STL [R1+0x100], R28 ;  /* 0x0001001c01007387 */ /* 0x0009e80000100800 */
[----:B------:R5:W-:Y:S01]  /*1fc0*/  STL [R1+0x108], R27 ;  /* 0x0001081b01007387 */ /* 0x000be20000100800 */
[----:B-1----:R-:W-:-:S03]  /*1fd0*/  IMAD R26, R41, 0x2, R25 ;  /* 0x00000002291a7824 */ /* 0x002fc600078e0219 */
[----:B------:R1:W-:Y:S01]  /*1fe0*/  STL [R1+0xf4], R29 ;  /* 0x0000f41d01007387 */ /* 0x0003e20000100800 */
[-C--:B----4-:R-:W-:Y:S01]  /*1ff0*/  LEA.HI.X.SX32 R28, R12, R39.reuse, 0x1, P2 ;  /* 0x000000270c1c7211 */ /* 0x090fe200010f0eff */
[----:B------:R-:W-:Y:S01]  /*2000*/  IMAD R12, R41, 0x2, R26 ;  /* 0x00000002290c7824 */ /* 0x000fe200078e021a */
[----:B-----5:R-:W-:Y:S01]  /*2010*/  LEA.HI.X.SX32 R27, R34, R39, 0x1, P1 ;  /* 0x00000027221b7211 */ /* 0x020fe200008f0eff */
[----:B------:R-:W-:Y:S01]  /*2020*/  IMAD R34, R3, 0x6, RZ ;  /* 0x0000000603227824 */ /* 0x000fe200078e02ff */
[----:B-1----:R-:W-:-:S03]  /*2030*/  IADD3 R29, P1, PT, R11, R37, RZ ;  /* 0x000000250b1d7210 */ /* 0x002fc60007f3e0ff */
[----:B------:R1:W-:Y:S01]  /*2040*/  STL [R1+0xfc], R27 ;  /* 0x0000fc1b01007387 */ /* 0x0003e20000100800 */
[----:B------:R-:W-:-:S03]  /*2050*/  LEA.HI.X.SX32 R11, R11, R39, 0x1, P1 ;  /* 0x000000270b0b7211 */ /* 0x000fc600008f0eff */
[----:B------:R4:W-:Y:S01]  /*2060*/  STL [R1+0x104], R28 ;  /* 0x0001041c01007387 */ /* 0x0009e20000100800 */
[-C--:B-1----:R-:W-:Y:S02]  /*2070*/  IADD3 R27, P0, PT, R2, R37.reuse, RZ ;  /* 0x00000025021b7210 */ /* 0x082fe40007f1e0ff */
[----:B----4-:R-:W-:-:S03]  /*2080*/  IADD3 R28, P2, PT, R35, R37, RZ ;  /* 0x00000025231c7210 */ /* 0x010fc60007f5e0ff */
[----:B------:R1:W-:Y:S01]  /*2090*/  STL [R1+0x110], R27 ;  /* 0x0001101b01007387 */ /* 0x0003e20000100800 */
[----:B------:R-:W-:-:S03]  /*20a0*/  LEA.HI.X.SX32 R2, R2, R39, 0x1, P0 ;  /* 0x0000002702027211 */ /* 0x000fc600000f0eff */
[----:B------:R4:W-:Y:S04]  /*20b0*/  STL [R1+0x118], R29 ;  /* 0x0001181d01007387 */ /* 0x0009e80000100800 */
[----:B------:R5:W-:Y:S01]  /*20c0*/  STL [R1+0x120], R28 ;  /* 0x0001201c01007387 */ /* 0x000be20000100800 */
[----:B-1----:R-:W-:-:S03]  /*20d0*/  IMAD R27, R41, 0x2, R12 ;  /* 0x00000002291b7824 */ /* 0x002fc600078e020c */
[----:B------:R1:W-:Y:S01]  /*20e0*/  STL [R1+0x10c], R2 ;  /* 0x00010c0201007387 */ /* 0x0003e20000100800 */
[----:B----4-:R-:W-:-:S03]  /*20f0*/  IADD3 R29, P1, PT, R15, R37, RZ ;  /* 0x000000250f1d7210 */ /* 0x010fc60007f3e0ff */
[----:B------:R4:W-:Y:S01]  /*2100*/  STL [R1+0x114], R11 ;  /* 0x0001140b01007387 */ /* 0x0009e20000100800 */
[----:B-----5:R-:W-:Y:S01]  /*2110*/  LEA.HI.X.SX32 R28, R35, R39, 0x1, P2 ;  /* 0x00000027231c7211 */ /* 0x020fe200010f0eff */
[----:B------:R-:W-:Y:S02]  /*2120*/  IMAD R35, R3, 0x35, RZ ;  /* 0x0000003503237824 */ /* 0x000fe400078e02ff */
[----:B-1----:R-:W-:Y:S02]  /*2130*/  IMAD R2, R41, 0x2, R27 ;  /* 0x0000000229027824 */ /* 0x002fe400078e021b */
[----:B------:R1:W-:Y:S01]  /*2140*/  STL [R1+0x11c], R28 ;  /* 0x00011c1c01007387 */ /* 0x0003e20000100800 */
[----:B----4-:R-:W-:-:S04]  /*2150*/  IADD3 R11, P0, PT, R36, R37, RZ ;  /* 0x00000025240b7210 */ /* 0x010fc80007f1e0ff */
[----:B------:R-:W-:Y:S01]  /*2160*/  LEA.HI.X.SX32 R30, R36, R39, 0x1, P0 ;  /* 0x00000027241e7211 */ /* 0x000fe200000f0eff */
[----:B------:R4:W-:Y:S01]  /*2170*/  STL [R1+0x128], R11 ;  /* 0x0001280b01007387 */ /* 0x0009e20000100800 */
[----:B------:R-:W-:Y:S01]  /*2180*/  IMAD R36, R3, 0x36, RZ ;  /* 0x0000003603247824 */ /* 0x000fe200078e02ff */
[----:B-1----:R-:W-:Y:S02]  /*2190*/  IADD3 R28, P2, PT, R16, R37, RZ ;  /* 0x00000025101c7210 */ /* 0x002fe40007f5e0ff */
[----:B------:R1:W-:Y:S04]  /*21a0*/  STL [R1+0x130], R29 ;  /* 0x0001301d01007387 */ /* 0x0003e80000100800 */
[----:B------:R5:W-:Y:S01]  /*21b0*/  STL [R1+0x138], R28 ;  /* 0x0001381c01007387 */ /* 0x000be20000100800 */
[----:B----4-:R-:W-:-:S03]  /*21c0*/  IMAD R11, R41, 0x2, R2 ;  /* 0x00000002290b7824 */ /* 0x010fc600078e0202 */
[----:B------:R4:W-:Y:S01]  /*21d0*/  STL [R1+0x124], R30 ;  /* 0x0001241e01007387 */ /* 0x0009e20000100800 */
[-C--:B-1----:R-:W-:Y:S01]  /*21e0*/  LEA.HI.X.SX32 R29, R15, R39.reuse, 0x1, P1 ;  /* 0x000000270f1d7211 */ /* 0x082fe200008f0eff */
[----:B------:R-:W-:Y:S01]  /*21f0*/  IMAD R15, R41, 0x2, R11 ;  /* 0x00000002290f7824 */ /* 0x000fe200078e020b */
[----:B-----5:R-:W-:-:S03]  /*2200*/  LEA.HI.X.SX32 R28, R16, R39, 0x1, P2 ;  /* 0x00000027101c7211 */ /* 0x020fc600010f0eff */
[----:B------:R1:W-:Y:S01]  /*2210*/  STL [R1+0x12c], R29 ;  /* 0x00012c1d01007387 */ /* 0x0003e20000100800 */
[----:B------:R-:W-:Y:S01]  /*2220*/  IADD3 R16, P0, PT, R17, R37, RZ ;  /* 0x0000002511107210 */ /* 0x000fe20007f1e0ff */
[----:B----4-:R-:W-:Y:S02]  /*2230*/  IMAD.SHL.U32 R30, R3, 0x2, RZ ;  /* 0x00000002031e7824 */ /* 0x010fe400078e00ff */
[----:B------:R4:W-:Y:S01]  /*2240*/  STL [R1+0x134], R28 ;  /* 0x0001341c01007387 */ /* 0x0009e20000100800 */
[----:B------:R-:W-:-:S03]  /*2250*/  LEA.HI.X.SX32 R17, R17, R39, 0x1, P0 ;  /* 0x0000002711117211 */ /* 0x000fc600000f0eff */
[----:B------:R5:W-:Y:S01]  /*2260*/  STL [R1+0x140], R16 ;  /* 0x0001401001007387 */ /* 0x000be20000100800 */
[-C--:B-1----:R-:W-:Y:S02]  /*2270*/  IADD3 R29, P1, PT, R18, R37.reuse, RZ ;  /* 0x00000025121d7210 */ /* 0x082fe40007f3e0ff */
[----:B----4-:R-:W-:-:S03]  /*2280*/  IADD3 R28, P2, PT, R20, R37, RZ ;  /* 0x00000025141c7210 */ /* 0x010fc60007f5e0ff */
[----:B------:R-:W-:Y:S01]  /*2290*/  STL [R1+0x148], R29 ;  /* 0x0001481d01007387 */ /* 0x000fe20000100800 */
[-C--:B------:R-:W-:Y:S02]  /*22a0*/  LEA.HI.X.SX32 R18, R18, R39.reuse, 0x1, P1 ;  /* 0x0000002712127211 */ /* 0x080fe400008f0eff */
[----:B------:R-:W-:Y:S01]  /*22b0*/  LEA.HI.X.SX32 R20, R20, R39, 0x1, P2 ;  /* 0x0000002714147211 */ /* 0x000fe200010f0eff */
[----:B------:R1:W-:Y:S01]  /*22c0*/  STL [R1+0x150], R28 ;  /* 0x0001501c01007387 */ /* 0x0003e20000100800 */
[----:B-----5:R-:W-:-:S03]  /*22d0*/  IMAD R16, R41, 0x2, R15 ;  /* 0x0000000229107824 */ /* 0x020fc600078e020f */
[----:B------:R4:W-:Y:S04]  /*22e0*/  STL [R1+0x13c], R17 ;  /* 0x00013c1101007387 */ /* 0x0009e80000100800 */
[----:B------:R5:W-:Y:S01]  /*22f0*/  STL [R1+0x144], R18 ;  /* 0x0001441201007387 */ /* 0x000be20000100800 */
[----:B-1----:R-:W-:-:S03]  /*2300*/  IADD3 R28, P2, PT, R23, R37, RZ ;  /* 0x00000025171c7210 */ /* 0x002fc60007f5e0ff */
[----:B------:R1:W-:Y:S01]  /*2310*/  STL [R1+0x14c], R20 ;  /* 0x00014c1401007387 */ /* 0x0003e20000100800 */
[----:B----4-:R-:W-:Y:S01]  /*2320*/  IMAD R17, R41, 0x2, R16 ;  /* 0x0000000229117824 */ /* 0x010fe200078e0210 */
[-C--:B-----5:R-:W-:Y:S02]  /*2330*/  IADD3 R18, P0, PT, R21, R37.reuse, RZ ;  /* 0x0000002515127210 */ /* 0x0a0fe40007f1e0ff */
[----:B-1----:R-:W-:-:S03]  /*2340*/  IADD3 R20, P1, PT, R22, R37, RZ ;  /* 0x0000002516147210 */ /* 0x002fc60007f3e0ff */
[----:B------:R1:W-:Y:S04]  /*2350*/  STL [R1+0x158], R18 ;  /* 0x0001581201007387 */ /* 0x0003e80000100800 */
[----:B------:R4:W-:Y:S04]  /*2360*/  STL [R1+0x160], R20 ;  /* 0x0001601401007387 */ /* 0x0009e80000100800 */
[----:B------:R5:W-:Y:S01]  /*2370*/  STL [R1+0x168], R28 ;  /* 0x0001681c01007387 */ /* 0x000be20000100800 */
[----:B-1----:R-:W-:Y:S01]  /*2380*/  IMAD R18, R41, 0x2, R17 ;  /* 0x0000000229127824 */ /* 0x002fe200078e0211 */
[----:B----4-:R-:W-:-:S02]  /*2390*/  LEA.HI.X.SX32 R20, R21, R39, 0x1, P0 ;  /* 0x0000002715147211 */ /* 0x010fc400000f0eff */
[-C--:B------:R-:W-:Y:S02]  /*23a0*/  LEA.HI.X.SX32 R21, R22, R39.reuse, 0x1, P1 ;  /* 0x0000002716157211 */ /* 0x080fe400008f0eff */
[----:B------:R-:W-:Y:S01]  /*23b0*/  LEA.HI.X.SX32 R22, R23, R39, 0x1, P2 ;  /* 0x0000002717167211 */ /* 0x000fe200010f0eff */
[----:B------:R1:W-:Y:S01]  /*23c0*/  STL [R1+0x154], R20 ;  /* 0x0001541401007387 */ /* 0x0003e20000100800 */
[----:B------:R-:W-:Y:S02]  /*23d0*/  IADD3 R23, P1, PT, R24, R37, RZ ;  /* 0x0000002518177210 */ /* 0x000fe40007f3e0ff */
[CC--:B-----5:R-:W-:Y:S01]  /*23e0*/  IADD3 R28, P4, PT, R33.reuse, R9.reuse, RZ ;  /* 0x00000009211c7210 */ /* 0x0e0fe20007f9e0ff */
[----:B------:R4:W-:Y:S03]  /*23f0*/  STL [R1+0x15c], R21 ;  /* 0x00015c1501007387 */ /* 0x0009e60000100800 */
[----:B------:R-:W-:Y:S01]  /*2400*/  LEA.HI.X.SX32 R33, R33, R10, 0x1, P4 ;  /* 0x0000000a21217211 */ /* 0x000fe200020f0eff */
[----:B------:R5:W-:Y:S01]  /*2410*/  STL [R1+0x164], R22 ;  /* 0x0001641601007387 */ /* 0x000be20000100800 */
[----:B------:R-:W-:Y:S01]  /*2420*/  IADD3 R143, P4, PT, R142, R9, RZ ;  /* 0x000000098e8f7210 */ /* 0x000fe20007f9e0ff */
[----:B-1----:R-:W-:-:S03]  /*2430*/  IMAD R20, R41, 0x2, R18 ;  /* 0x0000000229147824 */ /* 0x002fc600078e0212 */
[-C--:B------:R-:W-:Y:S02]  /*2440*/  LEA.HI.X.SX32 R142, R142, R10.reuse, 0x1, P4 ;  /* 0x0000000a8e8e7211 */ /* 0x080fe400020f0eff */
[----:B----4-:R-:W-:Y:S02]  /*2450*/  IADD3 R21, P0, PT, R0, R37, RZ ;  /* 0x0000002500157210 */ /* 0x010fe40007f1e0ff */
[----:B------:R-:W-:Y:S02]  /*2460*/  IADD3 R153, P4, PT, R152, R9, RZ ;  /* 0x0000000998997210 */ /* 0x000fe40007f9e0ff */
[----:B-----5:R-:W-:Y:S01]  /*2470*/  IADD3 R22, P2, PT, R25, R37, RZ ;  /* 0x0000002519167210 */ /* 0x020fe20007f5e0ff */
[----:B------:R1:W-:Y:S01]  /*2480*/  STL [R1+0x170], R21 ;  /* 0x0001701501007387 */ /* 0x0003e20000100800 */
[----:B------:R-:W-:Y:S02]  /*2490*/  LEA.HI.X.SX32 R0, R0, R39, 0x1, P0 ;  /* 0x0000002700007211 */ /* 0x000fe400000f0eff */
[----:B------:R-:W-:Y:S01]  /*24a0*/  LEA.HI.X.SX32 R152, R152, R10, 0x1, P4 ;  /* 0x0000000a98987211 */ /* 0x000fe200020f0eff */
[----:B------:R4:W-:Y:S01]  /*24b0*/  STL [R1+0x178], R23 ;  /* 0x0001781701007387 */ /* 0x0009e20000100800 */
[----:B------:R-:W-:-:S03]  /*24c0*/  IADD3 R163, P4, PT, R162, R9, RZ ;  /* 0x00000009a2a37210 */ /* 0x000fc60007f9e0ff */
[----:B------:R5:W-:Y:S01]  /*24d0*/  STL [R1+0x180], R22 ;  /* 0x0001801601007387 */ /* 0x000be20000100800 */
[-C--:B------:R-:W-:Y:S01]  /*24e0*/  LEA.HI.X.SX32 R162, R162, R10.reuse, 0x1, P4 ;  /* 0x0000000aa2a27211 */ /* 0x080fe200020f0eff */
[----:B-1----:R-:W-:Y:S01]  /*24f0*/  IMAD R21, R41, 0x2, R20 ;  /* 0x0000000229157824 */ /* 0x002fe200078e0214 */
[C---:B------:R-:W-:Y:S01]  /*2500*/  IADD3 R175, P4, PT, R174.reuse, R9, RZ ;  /* 0x00000009aeaf7210 */ /* 0x040fe20007f9e0ff */
[----:B------:R1:W-:Y:S01]  /*2510*/  STL [R1+0x16c], R0 ;  /* 0x00016c0001007387 */ /* 0x0003e20000100800 */
[-C--:B----4-:R-:W-:Y:S02]  /*2520*/  LEA.HI.X.SX32 R23, R25, R39.reuse, 0x1, P2 ;  /* 0x0000002719177211 */ /* 0x090fe400010f0eff */
[----:B------:R-:W-:Y:S02]  /*2530*/  LEA.HI.X.SX32 R174, R174, R10, 0x1, P4 ;  /* 0x0000000aaeae7211 */ /* 0x000fe400020f0eff */
[----:B-----5:R-:W-:Y:S02]  /*2540*/  LEA.HI.X.SX32 R22, R24, R39, 0x1, P1 ;  /* 0x0000002718167211 */ /* 0x020fe400008f0eff */
[----:B------:R-:W-:Y:S01]  /*2550*/  IADD3 R24, P1, PT, R12, R37, RZ ;  /* 0x000000250c187210 */ /* 0x000fe20007f3e0ff */
[----:B-1----:R-:W-:-:S02]  /*2560*/  IMAD R0, R41, 0x2, R21 ;  /* 0x0000000229007824 */ /* 0x002fc400078e0215 */
[----:B------:R1:W-:Y:S01]  /*2570*/  STL [R1+0x174], R22 ;  /* 0x0001741601007387 */ /* 0x0003e20000100800 */
[----:B------:R-:W-:-:S03]  /*2580*/  IADD3 R185, P4, PT, R184, R9, RZ ;  /* 0x00000009b8b97210 */ /* 0x000fc60007f9e0ff */
[----:B------:R4:W-:Y:S01]  /*2590*/  STL [R1+0x17c], R23 ;  /* 0x00017c1701007387 */ /* 0x0009e20000100800 */
[-C--:B------:R-:W-:Y:S02]  /*25a0*/  LEA.HI.X.SX32 R184, R184, R10.reuse, 0x1, P4 ;  /* 0x0000000ab8b87211 */ /* 0x080fe400020f0eff */
[----:B------:R-:W-:Y:S02]  /*25b0*/  IADD3 R195, P4, PT, R194, R9, RZ ;  /* 0x00000009c2c37210 */ /* 0x000fe40007f9e0ff */
[-C--:B-1----:R-:W-:Y:S02]  /*25c0*/  IADD3 R22, P0, PT, R26, R37.reuse, RZ ;  /* 0x000000251a167210 */ /* 0x082fe40007f1e0ff */
[----:B------:R-:W-:Y:S02]  /*25d0*/  LEA.HI.X.SX32 R194, R194, R10, 0x1, P4 ;  /* 0x0000000ac2c27211 */ /* 0x000fe400020f0eff */
[----:B----4-:R-:W-:Y:S01]  /*25e0*/  IADD3 R23, P2, PT, R27, R37, RZ ;  /* 0x000000251b177210 */ /* 0x010fe20007f5e0ff */
[----:B------:R1:W-:Y:S01]  /*25f0*/  STL [R1+0x188], R22 ;  /* 0x0001881601007387 */ /* 0x0003e20000100800 */
[----:B------:R-:W-:-:S02]  /*2600*/  LEA.HI.X.SX32 R25, R26, R39, 0x1, P0 ;  /* 0x000000271a197211 */ /* 0x000fc400000f0eff */
[CC--:B------:R-:W-:Y:S01]  /*2610*/  IADD3 R213, P4, PT, R211.reuse, R9.reuse, RZ ;  /* 0x00000009d3d57210 */ /* 0x0c0fe20007f9e0ff */
[----:B------:R4:W-:Y:S03]  /*2620*/  STL [R1+0x190], R24 ;  /* 0x0001901801007387 */ /* 0x0009e60000100800 */
[-C--:B------:R-:W-:Y:S01]  /*2630*/  LEA.HI.X.SX32 R211, R211, R10.reuse, 0x1, P4 ;  /* 0x0000000ad3d37211 */ /* 0x080fe200020f0eff */
[----:B------:R5:W-:Y:S01]  /*2640*/  STL [R1+0x198], R23 ;  /* 0x0001981701007387 */ /* 0x000be20000100800 */
[----:B------:R-:W-:Y:S01]  /*2650*/  IADD3 R233, P4, PT, R231, R9, RZ ;  /* 0x00000009e7e97210 */ /* 0x000fe20007f9e0ff */
[----:B-1----:R-:W-:Y:S02]  /*2660*/  IMAD R22, R41, 0x2, R0 ;  /* 0x0000000229167824 */ /* 0x002fe400078e0200 */
[----:B------:R1:W-:Y:S01]  /*2670*/  STL [R1+0x184], R25 ;  /* 0x0001841901007387 */ /* 0x0003e20000100800 */
[----:B------:R-:W-:-:S02]  /*2680*/  LEA.HI.X.SX32 R231, R231, R10, 0x1, P4 ;  /* 0x0000000ae7e77211 */ /* 0x000fc400020f0eff */
[----:B----4-:R-:W-:Y:S02]  /*2690*/  LEA.HI.X.SX32 R24, R27, R39, 0x1, P2 ;  /* 0x000000271b187211 */ /* 0x010fe400010f0eff */
[----:B------:R-:W-:Y:S02]  /*26a0*/  IADD3 R27, P5, PT, R32, R9, RZ ;  /* 0x00000009201b7210 */ /* 0x000fe40007fbe0ff */
[----:B-----5:R-:W-:Y:S01]  /*26b0*/  LEA.HI.X.SX32 R23, R12, R39, 0x1, P1 ;  /* 0x000000270c177211 */ /* 0x020fe200008f0eff */
[----:B------:R-:W-:Y:S01]  /*26c0*/  IMAD R12, R41, 0x2, R22 ;  /* 0x00000002290c7824 */ /* 0x000fe200078e0216 */
[----:B------:R-:W-:Y:S02]  /*26d0*/  LEA.HI.X.SX32 R32, R32, R10, 0x1, P5 ;  /* 0x0000000a20207211 */ /* 0x000fe400028f0eff */
[----:B-1----:R-:W-:Y:S01]  /*26e0*/  IADD3 R25, P1, PT, R11, R37, RZ ;  /* 0x000000250b197210 */ /* 0x002fe20007f3e0ff */
[----:B------:R1:W-:Y:S01]  /*26f0*/  STL [R1+0x18c], R23 ;  /* 0x00018c1701007387 */ /* 0x0003e20000100800 */
[----:B------:R-:W-:-:S02]  /*2700*/  IADD3 R141, P5, PT, R140, R9, RZ ;  /* 0x000000098c8d7210 */ /* 0x000fc40007fbe0ff */
[----:B------:R-:W-:Y:S01]  /*2710*/  LEA.HI.X.SX32 R11, R11, R39, 0x1, P1 ;  /* 0x000000270b0b7211 */ /* 0x000fe200008f0eff */
[----:B------:R4:W-:Y:S01]  /*2720*/  STL [R1+0x194], R24 ;  /* 0x0001941801007387 */ /* 0x0009e20000100800 */
[-C--:B------:R-:W-:Y:S02]  /*2730*/  LEA.HI.X.SX32 R140, R140, R10.reuse, 0x1, P5 ;  /* 0x0000000a8c8c7211 */ /* 0x080fe400028f0eff */
[-C--:B------:R-:W-:Y:S02]  /*2740*/  IADD3 R151, P5, PT, R150, R9.reuse, RZ ;  /* 0x0000000996977210 */ /* 0x080fe40007fbe0ff */
[----:B------:R-:W-:Y:S02]  /*2750*/  IADD3 R251, P4, PT, R250, R9, RZ ;  /* 0x00000009fafb7210 */ /* 0x000fe40007f9e0ff */
[----:B-1----:R-:W-:Y:S02]  /*2760*/  IADD3 R23, P0, PT, R2, R37, RZ ;  /* 0x0000002502177210 */ /* 0x002fe40007f1e0ff */
[----:B------:R-:W-:-:S02]  /*2770*/  LEA.HI.X.SX32 R150, R150, R10, 0x1, P5 ;  /* 0x0000000a96967211 */ /* 0x000fc400028f0eff */
[C---:B----4-:R-:W-:Y:S01]  /*2780*/  IADD3 R24, P2, PT, R15.reuse, R37, RZ ;  /* 0x000000250f187210 */ /* 0x050fe20007f5e0ff */
[----:B------:R1:W-:Y:S01]  /*2790*/  STL [R1+0x1a0], R23 ;  /* 0x0001a01701007387 */ /* 0x0003e20000100800 */
[-C--:B------:R-:W-:Y:S02]  /*27a0*/  LEA.HI.X.SX32 R2, R2, R39.reuse, 0x1, P0 ;  /* 0x0000002702027211 */ /* 0x080fe400000f0eff */
[----:B------:R-:W-:Y:S01]  /*27b0*/  LEA.HI.X.SX32 R15, R15, R39, 0x1, P2 ;  /* 0x000000270f0f7211 */ /* 0x000fe200010f0eff */
[----:B------:R4:W-:Y:S01]  /*27c0*/  STL [R1+0x1a8], R25 ;  /* 0x0001a81901007387 */ /* 0x0009e20000100800 */
[-C--:B------:R-:W-:Y:S02]  /*27d0*/  IADD3 R161, P5, PT, R160, R9.reuse, RZ ;  /* 0x00000009a0a17210 */ /* 0x080fe40007fbe0ff */
[-C--:B------:R-:W-:Y:S01]  /*27e0*/  LEA.HI.X.SX32 R250, R250, R10.reuse, 0x1, P4 ;  /* 0x0000000afafa7211 */ /* 0x080fe200020f0eff */
[----:B------:R5:W-:Y:S01]  /*27f0*/  STL [R1+0x1b0], R24 ;  /* 0x0001b01801007387 */ /* 0x000be20000100800 */
[----:B------:R-:W-:Y:S01]  /*2800*/  LEA.HI.X.SX32 R160, R160, R10, 0x1, P5 ;  /* 0x0000000aa0a07211 */ /* 0x000fe200028f0eff */
[----:B-1----:R-:W-:Y:S01]  /*2810*/  IMAD R23, R41, 0x2, R12 ;  /* 0x0000000229177824 */ /* 0x002fe200078e020c */
[----:B------:R-:W-:Y:S01]  /*2820*/  IADD3 R173, P5, PT, R172, R9, RZ ;  /* 0x00000009acad7210 */ /* 0x000fe20007fbe0ff */
[----:B------:R1:W-:Y:S01]  /*2830*/  STL [R1+0x19c], R2 ;  /* 0x00019c0201007387 */ /* 0x0003e20000100800 */
[----:B----4-:R-:W-:-:S03]  /*2840*/  LEA R25, R13, UR7, 0x2 ;  /* 0x000000070d197c11 */ /* 0x010fc6000f8e10ff */
[----:B------:R4:W-:Y:S01]  /*2850*/  STL [R1+0x1a4], R11 ;  /* 0x0001a40b01007387 */ /* 0x0009e20000100800 */
[----:B------:R-:W-:Y:S02]  /*2860*/  LEA.HI.X.SX32 R172, R172, R10, 0x1, P5 ;  /* 0x0000000aacac7211 */ /* 0x000fe400028f0eff */
[----:B-----5:R-:W-:Y:S01]  /*2870*/  IADD3 R24, P2, PT, R18, R37, RZ ;  /* 0x0000002512187210 */ /* 0x020fe20007f5e0ff */
[----:B------:R5:W-:Y:S01]  /*2880*/  STL [R1+0x1ac], R15 ;  /* 0x0001ac0f01007387 */ /* 0x000be20000100800 */
[----:B------:R-:W-:Y:S01]  /*2890*/  IADD3 R183, P5, PT, R182, R9, RZ ;  /* 0x00000009b6b77210 */ /* 0x000fe20007fbe0ff */
[----:B-1----:R-:W-:-:S03]  /*28a0*/  IMAD R2, R41, 0x2, R23 ;  /* 0x0000000229027824 */ /* 0x002fc600078e0217 */
[-C--:B------:R-:W-:Y:S02]  /*28b0*/  LEA.HI.X.SX32 R182, R182, R10.reuse, 0x1, P5 ;  /* 0x0000000ab6b67211 */ /* 0x080fe400028f0eff */
[----:B----4-:R-:W-:Y:S02]  /*28c0*/  IADD3 R11, P0, PT, R16, R37, RZ ;  /* 0x00000025100b7210 */ /* 0x010fe40007f1e0ff */
[C---:B------:R-:W-:Y:S02]  /*28d0*/  IADD3 R193, P5, PT, R192.reuse, R9, RZ ;  /* 0x00000009c0c17210 */ /* 0x040fe40007fbe0ff */
[----:B-----5:R-:W-:Y:S01]  /*28e0*/  IADD3 R15, P1, PT, R17, R37, RZ ;  /* 0x00000025110f7210 */ /* 0x020fe20007f3e0ff */
[----:B------:R1:W-:Y:S01]  /*28f0*/  STL [R1+0x1b8], R11 ;  /* 0x0001b80b01007387 */ /* 0x0003e20000100800 */
[-C--:B------:R-:W-:Y:S02]  /*2900*/  LEA.HI.X.SX32 R192, R192, R10.reuse, 0x1, P5 ;  /* 0x0000000ac0c07211 */ /* 0x080fe400028f0eff */
[CC--:B------:R-:W-:Y:S01]  /*2910*/  IADD3 R209, P5, PT, R207.reuse, R9.reuse, RZ ;  /* 0x00000009cfd17210 */ /* 0x0c0fe20007fbe0ff */
[----:B------:R4:W-:Y:S03]  /*2920*/  STL [R1+0x1c0], R15 ;  /* 0x0001c00f01007387 */ /* 0x0009e60000100800 */
[----:B------:R-:W-:Y:S01]  /*2930*/  LEA.HI.X.SX32 R207, R207, R10, 0x1, P5 ;  /* 0x0000000acfcf7211 */ /* 0x000fe200028f0eff */
[----:B------:R-:W-:Y:S01]  /*2940*/  STL [R1+0x1c8], R24 ;  /* 0x0001c81801007387 */ /* 0x000fe20000100800 */
[----:B------:R-:W-:Y:S01]  /*2950*/  IADD3 R229, P5, PT, R227, R9, RZ ;  /* 0x00000009e3e57210 */ /* 0x000fe20007fbe0ff */
[----:B-1----:R-:W-:-:S03]  /*2960*/  IMAD R11, R41, 0x2, R2 ;  /* 0x00000002290b7824 */ /* 0x002fc600078e0202 */
[-C--:B------:R-:W-:Y:S02]  /*2970*/  LEA.HI.X.SX32 R227, R227, R10.reuse, 0x1, P5 ;  /* 0x0000000ae3e37211 */ /* 0x080fe400028f0eff */
[-C--:B----4-:R-:W-:Y:S02]  /*2980*/  LEA.HI.X.SX32 R15, R16, R39.reuse, 0x1, P0 ;  /* 0x00000027100f7211 */ /* 0x090fe400000f0eff */
[-C--:B------:R-:W-:Y:S02]  /*2990*/  LEA.HI.X.SX32 R16, R17, R39.reuse, 0x1, P1 ;  /* 0x0000002711107211 */ /* 0x080fe400008f0eff */
[----:B------:R-:W-:Y:S01]  /*29a0*/  LEA.HI.X.SX32 R17, R18, R39, 0x1, P2 ;  /* 0x0000002712117211 */ /* 0x000fe200010f0eff */
[----:B------:R1:W-:Y:S01]  /*29b0*/  STL [R1+0x1b4], R15 ;  /* 0x0001b40f01007387 */ /* 0x0003e20000100800 */
[----:B------:R-:W-:Y:S02]  /*29c0*/  IADD3 R18, P1, PT, R21, R37, RZ ;  /* 0x0000002515127210 */ /* 0x000fe40007f3e0ff */
[C---:B------:R-:W-:Y:S01]  /*29d0*/  IADD3 R249, P5, PT, R247.reuse, R9, RZ ;  /* 0x00000009f7f97210 */ /* 0x040fe20007fbe0ff */
[----:B------:R4:W-:Y:S03]  /*29e0*/  STL [R1+0x1bc], R16 ;  /* 0x0001bc1001007387 */ /* 0x0009e60000100800 */
[----:B------:R-:W-:Y:S01]  /*29f0*/  LEA.HI.X.SX32 R247, R247, R10, 0x1, P5 ;  /* 0x0000000af7f77211 */ /* 0x000fe200028f0eff */
[----:B------:R5:W-:Y:S01]  /*2a00*/  STL [R1+0x1c4], R17 ;  /* 0x0001c41101007387 */ /* 0x000be20000100800 */
[----:B-1----:R-:W-:Y:S01]  /*2a10*/  IMAD R15, R41, 0x2, R11 ;  /* 0x00000002290f7824 */ /* 0x002fe200078e020b */
[----:B----4-:R-:W-:-:S02]  /*2a20*/  IADD3 R16, P0, PT, R20, R37, RZ ;  /* 0x0000002514107210 */ /* 0x010fc40007f1e0ff */
[----:B-----5:R-:W-:-:S03]  /*2a30*/  IADD3 R17, P2, PT, R0, R37, RZ ;  /* 0x0000002500117210 */ /* 0x020fc60007f5e0ff */
[----:B------:R1:W-:Y:S01]  /*2a40*/  STL [R1+0x1d0], R16 ;  /* 0x0001d01001007387 */ /* 0x0003e20000100800 */
[----:B------:R-:W-:-:S03]  /*2a50*/  LEA.HI.X.SX32 R20, R20, R39, 0x1, P0 ;  /* 0x0000002714147211 */ /* 0x000fc600000f0eff */
[----:B------:R4:W-:Y:S04]  /*2a60*/  STL [R1+0x1d8], R18 ;  /* 0x0001d81201007387 */ /* 0x0009e80000100800 */
[----:B------:R5:W-:Y:S01]  /*2a70*/  STL [R1+0x1e0], R17 ;  /* 0x0001e01101007387 */ /* 0x000be20000100800 */
[----:B-1----:R-:W-:-:S03]  /*2a80*/  IMAD R16, R41, 0x2, R15 ;  /* 0x0000000229107824 */ /* 0x002fc600078e020f */
[----:B------:R1:W-:Y:S01]  /*2a90*/  STL [R1+0x1cc], R20 ;  /* 0x0001cc1401007387 */ /* 0x0003e20000100800 */
[-C--:B----4-:R-:W-:Y:S01]  /*2aa0*/  LEA.HI.X.SX32 R18, R0, R39.reuse, 0x1, P2 ;  /* 0x0000002700127211 */ /* 0x090fe200010f0eff */
[----:B------:R-:W-:Y:S01]  /*2ab0*/  IMAD R0, R41, 0x2, R16 ;  /* 0x0000000229007824 */ /* 0x000fe200078e0210 */
[----:B-----5:R-:W-:Y:S02]  /*2ac0*/  LEA.HI.X.SX32 R17, R21, R39, 0x1, P1 ;  /* 0x0000002715117211 */ /* 0x020fe400008f0eff */
[----:B-1----:R-:W-:-:S03]  /*2ad0*/  IADD3 R20, P1, PT, R12, R37, RZ ;  /* 0x000000250c147210 */ /* 0x002fc60007f3e0ff */
[----:B------:R1:W-:Y:S04]  /*2ae0*/  STL [R1+0x1d4], R17 ;  /* 0x0001d41101007387 */ /* 0x0003e80000100800 */
        /* <DEDUP_REMOVED lines=9> */
[-C--:B----4-:R-:W-:Y:S02]  /*2b80*/  LEA.HI.X.SX32 R20, R23, R39.reuse, 0x1, P2 ;  /* 0x0000002717147211 */ /* 0x090fe400010f0eff */
[----:B-----5:R-:W-:Y:S01]  /*2b90*/  LEA.HI.X.SX32 R18, R12, R39, 0x1, P1 ;  /* 0x000000270c127211 */ /* 0x020fe200008f0eff */
[----:B------:R-:W-:Y:S01]  /*2ba0*/  IMAD R12, R41, 0x2, R17 ;  /* 0x00000002290c7824 */ /* 0x000fe200078e0211 */
[----:B-1----:R-:W-:-:S03]  /*2bb0*/  IADD3 R21, P1, PT, R11, R37, RZ ;  /* 0x000000250b157210 */ /* 0x002fc60007f3e0ff */
[----:B------:R1:W-:Y:S01]  /*2bc0*/  STL [R1+0x1ec], R18 ;  /* 0x0001ec1201007387 */ /* 0x0003e20000100800 */
[----:B------:R-:W-:-:S03]  /*2bd0*/  LEA.HI.X.SX32 R11, R11, R39, 0x1, P1 ;  /* 0x000000270b0b7211 */ /* 0x000fc600008f0eff */
[----:B------:R4:W-:Y:S01]  /*2be0*/  STL [R1+0x1f4], R20 ;  /* 0x0001f41401007387 */ /* 0x0009e20000100800 */
[-C--:B-1----:R-:W-:Y:S02]  /*2bf0*/  IADD3 R18, P0, PT, R2, R37.reuse, RZ ;  /* 0x0000002502127210 */ /* 0x082fe40007f1e0ff */
[----:B----4-:R-:W-:-:S03]  /*2c00*/  IADD3 R20, P2, PT, R15, R37, RZ ;  /* 0x000000250f147210 */ /* 0x010fc60007f5e0ff */
[----:B------:R1:W-:Y:S01]  /*2c10*/  STL [R1+0x200], R18 ;  /* 0x0002001201007387 */ /* 0x0003e20000100800 */
[-C--:B------:R-:W-:Y:S02]  /*2c20*/  LEA.HI.X.SX32 R2, R2, R39.reuse, 0x1, P0 ;  /* 0x0000002702027211 */ /* 0x080fe400000f0eff */
[----:B------:R-:W-:Y:S01]  /*2c30*/  LEA.HI.X.SX32 R15, R15, R39, 0x1, P2 ;  /* 0x000000270f0f7211 */ /* 0x000fe200010f0eff */
[----:B------:R4:W-:Y:S04]  /*2c40*/  STL [R1+0x208], R21 ;  /* 0x0002081501007387 */ /* 0x0009e80000100800 */
[----:B------:R5:W-:Y:S01]  /*2c50*/  STL [R1+0x210], R20 ;  /* 0x0002101401007387 */ /* 0x000be20000100800 */
[----:B-1----:R-:W-:-:S03]  /*2c60*/  IMAD R18, R41, 0x2, R12 ;  /* 0x0000000229127824 */ /* 0x002fc600078e020c */
[----:B------:R1:W-:Y:S01]  /*2c70*/  STL [R1+0x1fc], R2 ;  /* 0x0001fc0201007387 */ /* 0x0003e20000100800 */
[----:B----4-:R-:W-:Y:S01]  /*2c80*/  IMAD R21, R13, 0x4, R14 ;  /* 0x000000040d157824 */ /* 0x010fe200078e020e */
[C---:B------:R-:W-:Y:S02]  /*2c90*/  LOP3.LUT R13, R5.reuse, 0x10, RZ, 0x3c, !PT ;  /* 0x00000010050d7812 */ /* 0x040fe400078e3cff */
[----:B------:R4:W-:Y:S01]  /*2ca0*/  STL [R1+0x204], R11 ;  /* 0x0002040b01007387 */ /* 0x0009e20000100800 */
[----:B------:R-:W-:Y:S02]  /*2cb0*/  LOP3.LUT R14, R5, 0x20, RZ, 0x3c, !PT ;  /* 0x00000020050e7812 */ /* 0x000fe400078e3cff */
[-C--:B-----5:R-:W-:Y:S01]  /*2cc0*/  IADD3 R20, P1, PT, R0, R37.reuse, RZ ;  /* 0x0000002500147210 */ /* 0x0a0fe20007f3e0ff */
[----:B------:R5:W-:Y:S01]  /*2cd0*/  STL [R1+0x20c], R15 ;  /* 0x00020c0f01007387 */ /* 0x000be20000100800 */
[----:B-1----:R-:W-:Y:S01]  /*2ce0*/  IMAD R2, R41, 0x2, R18 ;  /* 0x0000000229027824 */ /* 0x002fe200078e0212 */
[----:B----4-:R-:W-:-:S02]  /*2cf0*/  IADD3 R11, P0, PT, R16, R37, RZ ;  /* 0x00000025100b7210 */ /* 0x010fc40007f1e0ff */
[----:B-----5:R-:W-:-:S03]  /*2d00*/  IADD3 R15, P2, PT, R17, R37, RZ ;  /* 0x00000025110f7210 */ /* 0x020fc60007f5e0ff */
[----:B------:R1:W-:Y:S04]  /*2d10*/  STL [R1+0x218], R11 ;  /* 0x0002180b01007387 */ /* 0x0003e80000100800 */
[----:B------:R4:W-:Y:S04]  /*2d20*/  STL [R1+0x220], R20 ;  /* 0x0002201401007387 */ /* 0x0009e80000100800 */
[----:B------:R5:W-:Y:S01]  /*2d30*/  STL [R1+0x228], R15 ;  /* 0x0002280f01007387 */ /* 0x000be20000100800 */
[----:B-1----:R-:W-:Y:S01]  /*2d40*/  IMAD R11, R41, 0x2, R2 ;  /* 0x00000002290b7824 */ /* 0x002fe200078e0202 */
[----:B----4-:R-:W-:-:S02]  /*2d50*/  LEA.HI.X.SX32 R20, R16, R39, 0x1, P0 ;  /* 0x0000002710147211 */ /* 0x010fc400000f0eff */
[-C--:B------:R-:W-:Y:S02]  /*2d60*/  LEA.HI.X.SX32 R16, R17, R39.reuse, 0x1, P2 ;  /* 0x0000002711107211 */ /* 0x080fe400010f0eff */
[----:B-----5:R-:W-:Y:S01]  /*2d70*/  LEA.HI.X.SX32 R15, R0, R39, 0x1, P1 ;  /* 0x00000027000f7211 */ /* 0x020fe200008f0eff */
[----:B------:R1:W-:Y:S01]  /*2d80*/  STL [R1+0x214], R20 ;  /* 0x0002141401007387 */ /* 0x0003e20000100800 */
[----:B------:R-:W-:Y:S01]  /*2d90*/  IADD3 R17, P1, PT, R18, R37, RZ ;  /* 0x0000002512117210 */ /* 0x000fe20007f3e0ff */
[----:B------:R-:W-:Y:S02]  /*2da0*/  IMAD R0, R41, 0x2, R11 ;  /* 0x0000000229007824 */ /* 0x000fe400078e020b */
[----:B------:R4:W-:Y:S04]  /*2db0*/  STL [R1+0x21c], R15 ;  /* 0x00021c0f01007387 */ /* 0x0009e80000100800 */
[----:B------:R5:W-:Y:S01]  /*2dc0*/  STL [R1+0x224], R16 ;  /* 0x0002241001007387 */ /* 0x000be20000100800 */
[----:B-1----:R-:W-:-:S02]  /*2dd0*/  SHF.R.U32.HI R20, RZ, 0x2, R4 ;  /* 0x00000002ff147819 */ /* 0x002fc40000011604 */
[-C--:B----4-:R-:W-:Y:S02]  /*2de0*/  IADD3 R15, P0, PT, R12, R37.reuse, RZ ;  /* 0x000000250c0f7210 */ /* 0x090fe40007f1e0ff */
[----:B------:R-:W-:Y:S02]  /*2df0*/  SGXT.U32 R20, R20, 0x3 ;  /* 0x000000031414781a */ /* 0x000fe40000000000 */
[----:B-----5:R-:W-:Y:S01]  /*2e00*/  IADD3 R16, P2, PT, R2, R37, RZ ;  /* 0x0000002502107210 */ /* 0x020fe20007f5e0ff */
[----:B------:R1:W-:Y:S01]  /*2e10*/  STL [R1+0x230], R15 ;  /* 0x0002300f01007387 */ /* 0x0003e20000100800 */
[C---:B------:R-:W-:Y:S02]  /*2e20*/  LOP3.LUT R22, R20.reuse, 0x8, RZ, 0xfc, !PT ;  /* 0x0000000814167812 */ /* 0x040fe400078efcff */
[C---:B------:R-:W-:Y:S01]  /*2e30*/  LOP3.LUT R23, R20.reuse, 0x10, RZ, 0xfc, !PT ;  /* 0x0000001014177812 */ /* 0x040fe200078efcff */
[----:B------:R4:W-:Y:S01]  /*2e40*/  STL [R1+0x238], R17 ;  /* 0x0002381101007387 */ /* 0x0009e20000100800 */
[----:B------:R-:W-:-:S02]  /*2e50*/  LOP3.LUT R24, R20, 0x18, RZ, 0xfc, !PT ;  /* 0x0000001814187812 */ /* 0x000fc400078efcff */
[----:B------:R-:W-:Y:S01]  /*2e60*/  LEA R22, R22, UR7, 0x4 ;  /* 0x0000000716167c11 */ /* 0x000fe2000f8e20ff */
[----:B------:R5:W-:Y:S01]  /*2e70*/  STL [R1+0x240], R16 ;  /* 0x0002401001007387 */ /* 0x000be20000100800 */
[----:B------:R-:W-:Y:S01]  /*2e80*/  LEA R23, R23, UR7, 0x4 ;  /* 0x0000000717177c11 */ /* 0x000fe2000f8e20ff */
[C---:B-1----:R-:W-:Y:S01]  /*2e90*/  IMAD R15, R41.reuse, 0x2, R0 ;  /* 0x00000002290f7824 */ /* 0x042fe200078e0200 */
[----:B------:R-:W-:Y:S02]  /*2ea0*/  LEA R24, R24, UR7, 0x4 ;  /* 0x0000000718187c11 */ /* 0x000fe4000f8e20ff */
[-C--:B----4-:R-:W-:Y:S02]  /*2eb0*/  LEA.HI.X.SX32 R17, R12, R39.reuse, 0x1, P0 ;  /* 0x000000270c117211 */ /* 0x090fe400000f0eff */
[-C--:B------:R-:W-:Y:S01]  /*2ec0*/  LEA.HI.X.SX32 R12, R2, R39.reuse, 0x1, P2 ;  /* 0x00000027020c7211 */ /* 0x080fe200010f0eff */
[----:B------:R-:W-:Y:S01]  /*2ed0*/  IMAD R2, R41, 0x2, R15 ;  /* 0x0000000229027824 */ /* 0x000fe200078e020f */
[----:B-----5:R-:W-:Y:S01]  /*2ee0*/  LEA.HI.X.SX32 R16, R18, R39, 0x1, P1 ;  /* 0x0000002712107211 */ /* 0x020fe200008f0eff */
[----:B------:R1:W-:Y:S01]  /*2ef0*/  STL [R1+0x22c], R17 ;  /* 0x00022c1101007387 */ /* 0x0003e20000100800 */
[----:B------:R-:W-:Y:S01]  /*2f00*/  LOP3.LUT R18, R19, 0x10, R20, 0xfe, !PT ;  /* 0x0000001013127812 */ /* 0x000fe200078efe14 */
[----:B------:R-:W-:-:S02]  /*2f10*/  IMAD R41, R3, 0x39, RZ ;  /* 0x0000003903297824 */ /* 0x000fc400078e02ff */
[----:B------:R4:W-:Y:S04]  /*2f20*/  STL [R1+0x234], R16 ;  /* 0x0002341001007387 */ /* 0x0009e80000100800 */
[----:B------:R5:W-:Y:S01]  /*2f30*/  STL [R1+0x23c], R12 ;  /* 0x00023c0c01007387 */ /* 0x000be20000100800 */
[-C--:B-1----:R-:W-:Y:S02]  /*2f40*/  IADD3 R17, P0, PT, R11, R37.reuse, RZ ;  /* 0x000000250b117210 */ /* 0x082fe40007f1e0ff */
[----:B----4-:R-:W-:-:S03]  /*2f50*/  IADD3 R16, P1, PT, R0, R37, RZ ;  /* 0x0000002500107210 */ /* 0x010fc60007f3e0ff */
[----:B------:R1:W-:Y:S01]  /*2f60*/  STL [R1+0x248], R17 ;  /* 0x0002481101007387 */ /* 0x0003e20000100800 */
[----:B-----5:R-:W-:-:S03]  /*2f70*/  IADD3 R12, P2, PT, R15, R37, RZ ;  /* 0x000000250f0c7210 */ /* 0x020fc60007f5e0ff */
[----:B------:R4:W-:Y:S04]  /*2f80*/  STL [R1+0x250], R16 ;  /* 0x0002501001007387 */ /* 0x0009e80000100800 */
[----:B------:R5:W-:Y:S01]  /*2f90*/  STL [R1+0x258], R12 ;  /* 0x0002580c01007387 */ /* 0x000be20000100800 */
[----:B-1----:R-:W-:Y:S01]  /*2fa0*/  IADD3 R17, P3, PT, R2, R37, RZ ;  /* 0x0000002502117210 */ /* 0x002fe20007f7e0ff */
[----:B------:R-:W-:Y:S01]  /*2fb0*/  IMAD R37, R3, 0x37, RZ ;  /* 0x0000003703257824 */ /* 0x000fe200078e02ff */
[----:B----4-:R-:W-:-:S03]  /*2fc0*/  LEA.HI.X.SX32 R16, R11, R39, 0x1, P0 ;  /* 0x000000270b107211 */ /* 0x010fc600000f0eff */
[----:B------:R1:W-:Y:S01]  /*2fd0*/  STL [R1+0x260], R17 ;  /* 0x0002601101007387 */ /* 0x0003e20000100800 */
[-C--:B------:R-:W-:Y:S02]  /*2fe0*/  LEA.HI.X.SX32 R11, R15, R39.reuse, 0x1, P2 ;  /* 0x000000270f0b7211 */ /* 0x080fe400010f0eff */
[-C--:B-----5:R-:W-:Y:S01]  /*2ff0*/  LEA.HI.X.SX32 R12, R0, R39.reuse, 0x1, P1 ;  /* 0x00000027000c7211 */ /* 0x0a0fe200008f0eff */
[----:B------:R4:W-:Y:S01]  /*3000*/  STL [R1+0x244], R16 ;  /* 0x0002441001007387 */ /* 0x0009e20000100800 */
[----:B------:R-:W-:Y:S01]  /*3010*/  LEA.HI.X.SX32 R0, R2, R39, 0x1, P3 ;  /* 0x0000002702007211 */ /* 0x000fe200018f0eff */
[----:B------:R-:W-:Y:S01]  /*3020*/  IMAD.MOV.U32 R2, RZ, RZ, -0x800000 ;  /* 0xff800000ff027424 */ /* 0x000fe200078e00ff */
[CC--:B------:R-:W-:Y:S01]  /*3030*/  IADD3 R29, P1, PT, R34.reuse, R9.reuse, RZ ;  /* 0x00000009221d7210 */ /* 0x0c0fe20007f3e0ff */
[----:B------:R-:W-:Y:S01]  /*3040*/  STL [R1+0x24c], R12 ;  /* 0x00024c0c01007387 */ /* 0x000fe20000100800 */
[----:B------:R-:W-:Y:S01]  /*3050*/  IADD3 R26, P3, PT, R31, R9, RZ ;  /* 0x000000091f1a7210 */ /* 0x000fe20007f7e0ff */
[----:B------:R-:W-:Y:S01]  /*3060*/  IMAD.MOV.U32 R39, RZ, RZ, -0x800000 ;  /* 0xff800000ff277424 */ /* 0x000fe200078e00ff */
[----:B-1----:R-:W-:Y:S01]  /*3070*/  LOP3.LUT R17, R19, 0x8, R20, 0xfe, !PT ;  /* 0x0000000813117812 */ /* 0x002fe200078efe14 */
[----:B------:R-:W-:Y:S01]  /*3080*/  STL [R1+0x254], R11 ;  /* 0x0002540b01007387 */ /* 0x000fe20000100800 */
[----:B------:R-:W-:-:S02]  /*3090*/  LEA.HI.X.SX32 R34, R34, R10, 0x1, P1 ;  /* 0x0000000a22227211 */ /* 0x000fc400008f0eff */
[----:B----4-:R-:W-:Y:S01]  /*30a0*/  LOP3.LUT R16, R20, R19, RZ, 0xfc, !PT ;  /* 0x0000001314107212 */ /* 0x010fe200078efcff */
[----:B------:R1:W-:Y:S01]  /*30b0*/  STL [R1+0x25c], R0 ;  /* 0x00025c0001007387 */ /* 0x0003e20000100800 */
[----:B------:R-:W-:Y:S01]  /*30c0*/  LOP3.LUT R19, R19, 0x18, R20, 0xfe, !PT ;  /* 0x0000001813137812 */ /* 0x000fe200078efe14 */
[----:B------:R-:W-:Y:S01]  /*30d0*/  IMAD.SHL.U32 R20, R21, 0x8, RZ ;  /* 0x0000000815147824 */ /* 0x000fe200078e00ff */
[-C--:B------:R-:W-:Y:S01]  /*30e0*/  LEA.HI.X.SX32 R31, R31, R10.reuse, 0x1, P3 ;  /* 0x0000000a1f1f7211 */ /* 0x080fe200018f0eff */
[----:B------:R-:W-:Y:S01]  /*30f0*/  IMAD.IADD R21, R25, 0x1, R38 ;  /* 0x0000000119157824 */ /* 0x000fe200078e0226 */
[-C--:B------:R-:W-:Y:S02]  /*3100*/  IADD3 R25, P2, PT, R30, R9.reuse, RZ ;  /* 0x000000091e197210 */ /* 0x080fe40007f5e0ff */
[-C--:B------:R-:W-:Y:S02]  /*3110*/  IADD3 R145, P1, PT, R144, R9.reuse, RZ ;  /* 0x0000000990917210 */ /* 0x080fe40007f3e0ff */
[----:B------:R-:W-:Y:S01]  /*3120*/  LEA.HI.X.SX32 R30, R30, R10, 0x1, P2 ;  /* 0x0000000a1e1e7211 */ /* 0x000fe200010f0eff */
[----:B-1----:R-:W-:Y:S01]  /*3130*/  IMAD R0, R3, 0x34, RZ ;  /* 0x0000003403007824 */ /* 0x002fe200078e02ff */
[----:B------:R-:W-:-:S02]  /*3140*/  IADD3 R137, P2, PT, R136, R9, RZ ;  /* 0x0000000988897210 */ /* 0x000fc40007f5e0ff */
[-C--:B------:R-:W-:Y:S02]  /*3150*/  IADD3 R139, P3, PT, R138, R9.reuse, RZ ;  /* 0x000000098a8b7210 */ /* 0x080fe40007f7e0ff */
[-C--:B------:R-:W-:Y:S02]  /*3160*/  LEA.HI.X.SX32 R136, R136, R10.reuse, 0x1, P2 ;  /* 0x0000000a88887211 */ /* 0x080fe400010f0eff */
[-C--:B------:R-:W-:Y:S02]  /*3170*/  LEA.HI.X.SX32 R144, R144, R10.reuse, 0x1, P1 ;  /* 0x0000000a90907211 */ /* 0x080fe400008f0eff */
[-C--:B------:R-:W-:Y:S02]  /*3180*/  IADD3 R147, P2, PT, R146, R9.reuse, RZ ;  /* 0x0000000992937210 */ /* 0x080fe40007f5e0ff */
[----:B------:R-:W-:Y:S02]  /*3190*/  LEA.HI.X.SX32 R138, R138, R10, 0x1, P3 ;  /* 0x0000000a8a8a7211 */ /* 0x000fe400018f0eff */
        /* <DEDUP_REMOVED lines=44> */
[-C--:B------:R-:W-:Y:S01]  /*3460*/  LEA.HI.X.SX32 R239, R239, R10.reuse, 0x1, P2 ;  /* 0x0000000aefef7211 */ /* 0x080fe200010f0eff */
[----:B------:R1:W-:Y:S01]  /*3470*/  STL [R1], R67 ;  /* 0x0000004301007387 */ /* 0x0003e20000100800 */
[----:B------:R-:W-:Y:S02]  /*3480*/  IADD3 R68, P2, PT, R0, R9, RZ ;  /* 0x0000000900447210 */ /* 0x000fe40007f5e0ff */
[-C--:B------:R-:W-:Y:S02]  /*3490*/  LEA.HI.X.SX32 R243, R243, R10.reuse, 0x1, P3 ;  /* 0x0000000af3f37211 */ /* 0x080fe400018f0eff */
[----:B------:R-:W-:Y:S01]  /*34a0*/  LEA.HI.X.SX32 R252, R252, R10, 0x1, P1 ;  /* 0x0000000afcfc7211 */ /* 0x000fe200008f0eff */
[----:B------:R4:W-:Y:S01]  /*34b0*/  STL [R1+0x8], R68 ;  /* 0x0000084401007387 */ /* 0x0009e20000100800 */
[----:B------:R-:W-:-:S02]  /*34c0*/  IADD3 R11, P0, PT, R9, R3, RZ ;  /* 0x00000003090b7210 */ /* 0x000fc40007f1e0ff */
[----:B------:R-:W-:Y:S02]  /*34d0*/  LOP3.LUT R15, R5, 0x30, RZ, 0x3c, !PT ;  /* 0x00000030050f7812 */ /* 0x000fe400078e3cff */
[-C--:B-1----:R-:W-:Y:S02]  /*34e0*/  IADD3 R67, P3, PT, R35, R9.reuse, RZ ;  /* 0x0000000923437210 */ /* 0x082fe40007f7e0ff */
[-C--:B------:R-:W-:Y:S02]  /*34f0*/  LEA.HI.X.SX32 R12, R3, R10.reuse, 0x1, P0 ;  /* 0x0000000a030c7211 */ /* 0x080fe400000f0eff */
[----:B------:R-:W-:Y:S01]  /*3500*/  LEA.HI.X.SX32 R35, R35, R10, 0x1, P3 ;  /* 0x0000000a23237211 */ /* 0x000fe200018f0eff */
[----:B------:R1:W-:Y:S01]  /*3510*/  STL [R1+0x10], R67 ;  /* 0x0000104301007387 */ /* 0x0003e20000100800 */
[-C--:B----4-:R-:W-:Y:S02]  /*3520*/  IADD3 R68, P5, PT, R36, R9.reuse, RZ ;  /* 0x0000000924447210 */ /* 0x090fe40007fbe0ff */
[----:B------:R-:W-:Y:S01]  /*3530*/  LOP3.LUT P0, RZ, R4, 0x3, RZ, 0xc0, !PT ;  /* 0x0000000304ff7812 */ /* 0x000fe2000780c0ff */
[----:B------:R-:W-:Y:S01]  /*3540*/  IMAD.MOV.U32 R4, RZ, RZ, -0x800000 ;  /* 0xff800000ff047424 */ /* 0x000fe200078e00ff */
[----:B------:R-:W-:Y:S01]  /*3550*/  LEA R3, R5, UR7, 0x2 ;  /* 0x0000000705037c11 */ /* 0x000fe2000f8e10ff */
[----:B------:R4:W-:Y:S01]  /*3560*/  STL [R1+0x18], R68 ;  /* 0x0000184401007387 */ /* 0x0009e20000100800 */
[----:B------:R-:W-:Y:S01]  /*3570*/  IMAD.MOV.U32 R3, RZ, RZ, -0x800000 ;  /* 0xff800000ff037424 */ /* 0x000fe200078e00ff */
[----:B-1----:R-:W-:-:S05]  /*3580*/  IADD3 R67, P4, PT, R37, R9, RZ ;  /* 0x0000000925437210 */ /* 0x002fca0007f9e0ff */
[----:B------:R1:W-:Y:S01]  /*3590*/  STL [R1+0x20], R67 ;  /* 0x0000204301007387 */ /* 0x0003e20000100800 */
[----:B----4-:R-:W-:-:S05]  /*35a0*/  IADD3 R68, P1, PT, R40, R9, RZ ;  /* 0x0000000928447210 */ /* 0x010fca0007f3e0ff */
[----:B------:R4:W-:Y:S01]  /*35b0*/  STL [R1+0x28], R68 ;  /* 0x0000284401007387 */ /* 0x0009e20000100800 */
[----:B-1----:R-:W-:Y:S02]  /*35c0*/  LEA.HI.X.SX32 R67, R0, R10, 0x1, P2 ;  /* 0x0000000a00437211 */ /* 0x002fe400010f0eff */
[----:B------:R-:W-:-:S03]  /*35d0*/  IADD3 R0, P2, PT, R41, R9, RZ ;  /* 0x0000000929007210 */ /* 0x000fc60007f5e0ff */
[----:B------:R1:W-:Y:S01]  /*35e0*/  STL [R1+0x4], R67 ;  /* 0x0000044301007387 */ /* 0x0003e20000100800 */
[----:B----4-:R-:W-:-:S03]  /*35f0*/  CS2R R68, SRZ ;  /* 0x0000000000447805 */ /* 0x010fc6000001ff00 */
[----:B------:R4:W-:Y:S04]  /*3600*/  STL [R1+0x30], R0 ;  /* 0x0000300001007387 */ /* 0x0009e80000100800 */
[----:B------:R5:W-:Y:S01]  /*3610*/  STL [R1+0xc], R35 ;  /* 0x00000c2301007387 */ /* 0x000be20000100800 */
[----:B-1----:R-:W-:Y:S02]  /*3620*/  IADD3 R67, P3, PT, R42, R9, RZ ;  /* 0x000000092a437210 */ /* 0x002fe40007f7e0ff */
[----:B----4-:R-:W-:-:S03]  /*3630*/  LEA.HI.X.SX32 R0, R36, R10, 0x1, P5 ;  /* 0x0000000a24007211 */ /* 0x010fc600028f0eff */
[----:B------:R-:W-:Y:S01]  /*3640*/  STL [R1+0x38], R67 ;  /* 0x0000384301007387 */ /* 0x000fe20000100800 */
[----:B------:R-:W-:Y:S01]  /*3650*/  LEA.HI.X.SX32 R36, R37, R10, 0x1, P4 ;  /* 0x0000000a25247211 */ /* 0x000fe200020f0eff */
[----:B------:R-:W-:Y:S01]  /*3660*/  IMAD.IADD R37, R38, 0x1, R23 ;  /* 0x0000000126257824 */ /* 0x000fe200078e0217 */
[-C--:B-----5:R-:W-:Y:S01]  /*3670*/  IADD3 R35, P5, PT, R43, R9.reuse, RZ ;  /* 0x000000092b237210 */ /* 0x0a0fe20007fbe0ff */
[----:B------:R1:W-:Y:S04]  /*3680*/  STL [R1+0x14], R0 ;  /* 0x0000140001007387 */ /* 0x0003e80000100800 */
[----:B------:R4:W-:Y:S04]  /*3690*/  STL [R1+0x40], R35 ;  /* 0x0000402301007387 */ /* 0x0009e80000100800 */
[----:B------:R5:W-:Y:S01]  /*36a0*/  STL [R1+0x1c], R36 ;  /* 0x00001c2401007387 */ /* 0x000be20000100800 */
[----:B-1----:R-:W-:-:S02]  /*36b0*/  IADD3 R0, P4, PT, R62, R9, RZ ;  /* 0x000000093e007210 */ /* 0x002fc40007f9e0ff */
[----:B----4-:R-:W-:-:S03]  /*36c0*/  LEA.HI.X.SX32 R35, R40, R10, 0x1, P1 ;  /* 0x0000000a28237211 */ /* 0x010fc600008f0eff */
[----:B------:R1:W-:Y:S01]  /*36d0*/  STL [R1+0x48], R0 ;  /* 0x0000480001007387 */ /* 0x0003e20000100800 */
[-C--:B------:R-:W-:Y:S01]  /*36e0*/  LEA.HI.X.SX32 R40, R43, R10.reuse, 0x1, P5 ;  /* 0x0000000a2b287211 */ /* 0x080fe200028f0eff */
[----:B------:R-:W-:Y:S01]  /*36f0*/  IMAD.MOV.U32 R43, RZ, RZ, 0x3f800000 ;  /* 0x3f800000ff2b7424 */ /* 0x000fe200078e00ff */
[----:B-----5:R-:W-:Y:S01]  /*3700*/  IADD3 R36, P1, PT, R63, R9, RZ ;  /* 0x000000093f247210 */ /* 0x020fe20007f3e0ff */
[----:B------:R4:W-:Y:S04]  /*3710*/  STL [R1+0x24], R35 ;  /* 0x0000242301007387 */ /* 0x0009e80000100800 */
[----:B------:R5:W-:Y:S01]  /*3720*/  STL [R1+0x50], R36 ;  /* 0x0000502401007387 */ /* 0x000be20000100800 */
[-C--:B-1----:R-:W-:Y:S02]  /*3730*/  LEA.HI.X.SX32 R0, R41, R10.reuse, 0x1, P2 ;  /* 0x0000000a29007211 */ /* 0x082fe400010f0eff */
[----:B------:R-:W-:-:S02]  /*3740*/  LEA.HI.X.SX32 R41, R63, R10, 0x1, P1 ;  /* 0x0000000a3f297211 */ /* 0x000fc400008f0eff */
[----:B----4-:R-:W-:Y:S01]  /*3750*/  IADD3 R35, P2, PT, R64, R9, RZ ;  /* 0x0000000940237210 */ /* 0x010fe20007f5e0ff */
[----:B------:R1:W-:Y:S01]  /*3760*/  STL [R1+0x2c], R0 ;  /* 0x00002c0001007387 */ /* 0x0003e20000100800 */
[----:B-----5:R-:W-:-:S03]  /*3770*/  LEA.HI.X.SX32 R36, R42, R10, 0x1, P3 ;  /* 0x0000000a2a247211 */ /* 0x020fc600018f0eff */
[----:B------:R4:W-:Y:S01]  /*3780*/  STL [R1+0x58], R35 ;  /* 0x0000582301007387 */ /* 0x0009e20000100800 */
[----:B------:R-:W-:Y:S01]  /*3790*/  LOP3.LUT R42, R20, 0x60, RZ, 0x3c, !PT ;  /* 0x00000060142a7812 */ /* 0x000fe200078e3cff */
[----:B------:R-:W-:Y:S02]  /*37a0*/  IMAD.MOV.U32 R42, RZ, RZ, 0x3f800000 ;  /* 0x3f800000ff2a7424 */ /* 0x000fe400078e00ff */
[----:B------:R5:W-:Y:S01]  /*37b0*/  STL [R1+0x34], R36 ;  /* 0x0000342401007387 */ /* 0x000be20000100800 */
[----:B-1----:R-:W-:Y:S01]  /*37c0*/  IADD3 R0, P3, PT, R65, R9, RZ ;  /* 0x0000000941007210 */ /* 0x002fe20007f7e0ff */
[----:B----4-:R-:W-:-:S04]  /*37d0*/  VIADD R35, R66, UR7 ;  /* 0x0000000742237c36 */ /* 0x010fc80008000000 */
[----:B------:R1:W-:Y:S01]  /*37e0*/  STL [R1+0x60], R0 ;  /* 0x0000600001007387 */ /* 0x0003e20000100800 */
[----:B------:R-:W-:Y:S01]  /*37f0*/  CS2R R66, SRZ ;  /* 0x0000000000427805 */ /* 0x000fe2000001ff00 */
[C---:B-----5:R-:W-:Y:S02]  /*3800*/  IMAD.IADD R36, R38.reuse, 0x1, R22 ;  /* 0x0000000126247824 */ /* 0x060fe400078e0216 */
[----:B------:R4:W-:Y:S01]  /*3810*/  STL [R1+0x3c], R40 ;  /* 0x00003c2801007387 */ /* 0x0009e20000100800 */
[----:B------:R-:W-:Y:S01]  /*3820*/  IMAD.IADD R38, R38, 0x1, R24 ;  /* 0x0000000126267824 */ /* 0x000fe200078e0218 */
[-C--:B-1----:R-:W-:Y:S02]  /*3830*/  LEA.HI.X.SX32 R0, R62, R10.reuse, 0x1, P4 ;  /* 0x0000000a3e007211 */ /* 0x082fe400020f0eff */
[----:B------:R-:W-:Y:S02]  /*3840*/  CS2R R62, SRZ ;  /* 0x00000000003e7805 */ /* 0x000fe4000001ff00 */
[-C--:B----4-:R-:W-:Y:S01]  /*3850*/  LEA.HI.X.SX32 R40, R64, R10.reuse, 0x1, P2 ;  /* 0x0000000a40287211 */ /* 0x090fe200010f0eff */
[----:B------:R1:W-:Y:S04]  /*3860*/  STL [R1+0x44], R0 ;  /* 0x0000440001007387 */ /* 0x0003e80000100800 */
[----:B------:R4:W-:Y:S04]  /*3870*/  STL [R1+0x4c], R41 ;  /* 0x00004c2901007387 */ /* 0x0009e80000100800 */
[----:B------:R5:W-:Y:S01]  /*3880*/  STL [R1+0x54], R40 ;  /* 0x0000542801007387 */ /* 0x000be20000100800 */
[----:B-1----:R-:W-:-:S02]  /*3890*/  LEA.HI.X.SX32 R0, R65, R10, 0x1, P3 ;  /* 0x0000000a41007211 */ /* 0x002fc400018f0eff */
[----:B------:R-:W-:Y:S02]  /*38a0*/  CS2R R64, SRZ ;  /* 0x0000000000407805 */ /* 0x000fe4000001ff00 */
[----:B----4-:R-:W-:Y:S01]  /*38b0*/  LOP3.LUT R41, R6, 0x40, RZ, 0x3c, !PT ;  /* 0x0000004006297812 */ /* 0x010fe200078e3cff */
[----:B------:R1:W-:Y:S01]  /*38c0*/  STL [R1+0x5c], R0 ;  /* 0x00005c0001007387 */ /* 0x0003e20000100800 */
[----:B------:R-:W-:Y:S01]  /*38d0*/  IMAD.MOV.U32 R41, RZ, RZ, 0x3f800000 ;  /* 0x3f800000ff297424 */ /* 0x000fe200078e00ff */
[C---:B-----5:R-:W-:Y:S01]  /*38e0*/  LOP3.LUT R40, R20.reuse, 0x40, RZ, 0x3c, !PT ;  /* 0x0000004014287812 */ /* 0x060fe200078e3cff */
[----:B------:R-:W-:Y:S01]  /*38f0*/  IMAD.MOV.U32 R40, RZ, RZ, 0x3f800000 ;  /* 0x3f800000ff287424 */ /* 0x000fe200078e00ff */
[----:B-1----:R-:W-:Y:S02]  /*3900*/  LOP3.LUT R0, R20, 0x20, RZ, 0x3c, !PT ;  /* 0x0000002014007812 */ /* 0x002fe400078e3cff */
[----:B0-23--:R-:W-:-:S07]  /*3910*/  LOP3.LUT R0, R8, 0x20, RZ, 0x3c, !PT ;  /* 0x0000002008007812 */ /* 0x00dfce00078e3cff */
.L_x_1:
[----:B------:R-:W2:Y:S04]  /*3920*/  LDL R131, [R1] ;  /* 0x0000000001837983 */ /* 0x000ea80000100800 */
[----:B------:R-:W3:Y:S04]  /*3930*/  LDL R132, [R1+0x8] ;  /* 0x0000080001847983 */ /* 0x000ee80000100800 */
[----:B------:R-:W4:Y:S04]  /*3940*/  LDL R202, [R1+0x10] ;  /* 0x0000100001ca7983 */ /* 0x000f280000100800 */
[----:B------:R-:W5:Y:S04]  /*3950*/  LDL R133, [R1+0x4] ;  /* 0x0000040001857983 */ /* 0x000f680000100800 */
[----:B------:R-:W2:Y:S01]  /*3960*/  LDL R204, [R1+0x28] ;  /* 0x0000280001cc7983 */ /* 0x000ea20000100800 */
[----:B------:R-:W-:-:S02]  /*3970*/  USHF.R.S32.HI UR9, URZ, 0x1f, UR4 ;  /* 0x0000001fff097899 */ /* 0x000fc40008011404 */
[----:B------:R-:W-:Y:S02]  /*3980*/  IADD3 R76, P1, PT, R9, UR4, RZ ;  /* 0x00000004094c7c10 */ /* 0x000fe4000ff3e0ff */
[----:B------:R-:W-:Y:S01]  /*3990*/  IADD3 R82, P2, PT, R11, UR4, RZ ;  /* 0x000000040b527c10 */ /* 0x000fe2000ff5e0ff */
[----:B------:R-:W2:Y:S01]  /*39a0*/  LDL R134, [R1+0xc] ;  /* 0x00000c0001867983 */ /* 0x000ea20000100800 */
[----:B------:R-:W-:Y:S02]  /*39b0*/  IADD3.X R77, PT, PT, R10, UR9, RZ, P1, !PT ;  /* 0x000000090a4d7c10 */ /* 0x000fe40008ffe4ff */
[----:B------:R-:W-:Y:S01]  /*39c0*/  IADD3 R80, P1, PT, R25, UR4, RZ ;  /* 0x0000000419507c10 */ /* 0x000fe2000ff3e0ff */
[----:B------:R-:W2:Y:S01]  /*39d0*/  LDL R228, [R1+0x18] ;  /* 0x0000180001e47983 */ /* 0x000ea20000100800 */
[----:B------:R-:W-:Y:S02]  /*39e0*/  IADD3.X R83, PT, PT, R12, UR9, RZ, P2, !PT ;  /* 0x000000090c537c10 */ /* 0x000fe400097fe4ff */
[----:B------:R-:W-:Y:S01]  /*39f0*/  IADD3 R86, P2, PT, R26, UR4, RZ ;  /* 0x000000041a567c10 */ /* 0x000fe2000ff5e0ff */
[----:B------:R-:W2:Y:S01]  /*3a00*/  LDG.E.U8 R76, desc[UR12][R76.64] ;  /* 0x0000000c4c4c7981 */ /* 0x000ea2000c1e1100 */
[----:B------:R-:W-:-:S02]  /*3a10*/  IADD3.X R81, PT, PT, R30, UR9, RZ, P1, !PT ;  /* 0x000000091e517c10 */ /* 0x000fc40008ffe4ff */
[----:B------:R-:W-:Y:S01]  /*3a20*/  IADD3 R78, P1, PT, R27, UR4, RZ ;  /* 0x000000041b4e7c10 */ /* 0x000fe2000ff3e0ff */
[----:B------:R-:W2:Y:S01]  /*3a30*/  LDG.E.U8 R82, desc[UR12][R82.64] ;  /* 0x0000000c52527981 */ /* 0x000ea2000c1e1100 */
[----:B------:R-:W-:Y:S02]  /*3a40*/  IADD3.X R87, PT, PT, R31, UR9, RZ, P2, !PT ;  /* 0x000000091f577c10 */ /* 0x000fe400097fe4ff */
[----:B------:R-:W-:Y:S01]  /*3a50*/  IADD3 R84, P2, PT, R28, UR4, RZ ;  /* 0x000000041c547c10 */ /* 0x000fe2000ff5e0ff */
[----:B------:R-:W2:Y:S01]  /*3a60*/  LDG.E.U8 R81, desc[UR12][R80.64] ;  /* 0x0000000c50517981 */ /* 0x000ea2000c1e1100 */
[----:B------:R-:W-:Y:S02]  /*3a70*/  IADD3.X R79, PT, PT, R32, UR9, RZ, P1, !PT ;  /* 0x00000009204f7c10 */ /* 0x000fe40008ffe4ff */
[----:B------:R-:W-:Y:S01]  /*3a80*/  IADD3.X R85, PT, PT, R33, UR9, RZ, P2, !PT ;  /* 0x0000000921557c10 */ /* 0x000fe200097fe4ff */
[----:B------:R-:W2:Y:S01]  /*3a90*/  LDL R135, [R1+0x24] ;  /* 0x0000240001877983 */ /* 0x000ea20000100800 */
[----:B------:R-:W-:-:S03]  /*3aa0*/  IADD3 R88, P2, PT, R137, UR4, RZ ;  /* 0x0000000489587c10 */ /* 0x000fc6000ff5e0ff */
[----:B------:R-:W2:Y:S04]  /*3ab0*/  LDG.E.U8 R79, desc[UR12][R78.64] ;  /* 0x0000000c4e4f7981 */ /* 0x000ea8000c1e1100 */
[----:B------:R0:W2:Y:S01]  /*3ac0*/  LDG.E.U8 R80, desc[UR12][R86.64] ;  /* 0x0000000c56507981 */ /* 0x0000a2000c1e1100 */
[----:B------:R-:W-:-:S03]  /*3ad0*/  IADD3.X R89, PT, PT, R136, UR9, RZ, P2, !PT ;  /* 0x0000000988597c10 */ /* 0x000fc600097fe4ff */
[----:B------:R-:W2:Y:S04]  /*3ae0*/  LDL R226, [R1+0x30] ;  /* 0x0000300001e27983 */ /* 0x000ea80000100800 */
[----:B------:R1:W2:Y:S01]  /*3af0*/  LDG.E.U8 R78, desc[UR12][R84.64] ;  /* 0x0000000c544e7981 */ /* 0x0002a2000c1e1100 */
[----:B0-----:R-:W-:-:S03]  /*3b00*/  IADD3 R86, P1, PT, R29, UR4, RZ ;  /* 0x000000041d567c10 */ /* 0x001fc6000ff3e0ff */
[----:B------:R0:W2:Y:S01]  /*3b10*/  LDG.E.U8 R83, desc[UR12][R88.64] ;  /* 0x0000000c58537981 */ /* 0x0000a2000c1e1100 */
[----:B------:R-:W-:-:S03]  /*3b20*/  IADD3.X R87, PT, PT, R34, UR9, RZ, P1, !PT ;  /* 0x0000000922577c10 */ /* 0x000fc60008ffe4ff */
[----:B------:R-:W2:Y:S01]  /*3b30*/  LDL R166, [R1+0x14] ;  /* 0x0000140001a67983 */ /* 0x000ea20000100800 */
[----:B-1----:R-:W-:-:S03]  /*3b40*/  IADD3 R84, P1, PT, R139, UR4, RZ ;  /* 0x000000048b547c10 */ /* 0x002fc6000ff3e0ff */
[----:B------:R1:W2:Y:S01]  /*3b50*/  LDG.E.U8 R77, desc[UR12][R86.64] ;  /* 0x0000000c564d7981 */ /* 0x0002a2000c1e1100 */
[----:B------:R-:W-:Y:S02]  /*3b60*/  IADD3.X R85, PT, PT, R138, UR9, RZ, P1, !PT ;  /* 0x000000098a557c10 */ /* 0x000fe40008ffe4ff */
[----:B0-----:R-:W-:Y:S01]  /*3b70*/  IADD3 R88, P1, PT, R143, UR4, RZ ;  /* 0x000000048f587c10 */ /* 0x001fe2000ff3e0ff */
[----:B------:R-:W2:Y:S04]  /*3b80*/  LDL R224, [R1+0x20] ;  /* 0x0000200001e07983 */ /* 0x000ea80000100800 */
[----:B------:R0:W3:Y:S01]  /*3b90*/  LDG.E.U8 R90, desc[UR12][R84.64] ;  /* 0x0000000c545a7981 */ /* 0x0000e2000c1e1100 */
[----:B-1----:R-:W-:-:S03]  /*3ba0*/  IADD3 R86, P2, PT, R141, UR4, RZ ;  /* 0x000000048d567c10 */ /* 0x002fc6000ff5e0ff */
[----:B------:R-:W3:Y:S01]  /*3bb0*/  LDL R167, [R1+0x2c] ;  /* 0x00002c0001a77983 */ /* 0x000ee20000100800 */
[----:B------:R-:W-:Y:S02]  /*3bc0*/  IADD3.X R87, PT, PT, R140, UR9, RZ, P2, !PT ;  /* 0x000000098c577c10 */ /* 0x000fe400097fe4ff */
[----:B------:R-:W-:Y:S01]  /*3bd0*/  IADD3.X R89, PT, PT, R142, UR9, RZ, P1, !PT ;  /* 0x000000098e597c10 */ /* 0x000fe20008ffe4ff */
[----:B------:R-:W4:Y:S01]  /*3be0*/  LDL R196, [R1+0x1c] ;  /* 0x00001c0001c47983 */ /* 0x000f220000100800 */
[----:B0-----:R-:W-:-:S03]  /*3bf0*/  IADD3 R84, P2, PT, R145, UR4, RZ ;  /* 0x0000000491547c10 */ /* 0x001fc6000ff5e0ff */
[----:B------:R0:W4:Y:S01]  /*3c00*/  LDG.E.U8 R91, desc[UR12][R86.64] ;  /* 0x0000000c565b7981 */ /* 0x000122000c1e1100 */
[----:B------:R-:W-:-:S03]  /*3c10*/  IADD3.X R85, PT, PT, R144, UR9, RZ, P2, !PT ;  /* 0x0000000990557c10 */ /* 0x000fc600097fe4ff */
[----:B------:R1:W4:Y:S04]  /*3c20*/  LDG.E.U8 R92, desc[UR12][R88.64] ;  /* 0x0000000c585c7981 */ /* 0x000328000c1e1100 */
[----:B------:R1:W4:Y:S01]  /*3c30*/  LDG.E.U8 R93, desc[UR12][R84.64] ;  /* 0x0000000c545d7981 */ /* 0x000322000c1e1100 */
[----:B0-----:R-:W-:-:S03]  /*3c40*/  IADD3 R86, P1, PT, R147, UR4, RZ ;  /* 0x0000000493567c10 */ /* 0x001fc6000ff3e0ff */
[----:B------:R-:W4:Y:S01]  /*3c50*/  LDL R222, [R1+0x38] ;  /* 0x0000380001de7983 */ /* 0x000f220000100800 */
[----:B-1----:R-:W-:Y:S02]  /*3c60*/  IADD3 R88, P2, PT, R149, UR4, RZ ;  /* 0x0000000495587c10 */ /* 0x002fe4000ff5e0ff */
[----:B------:R-:W-:Y:S01]  /*3c70*/  IADD3.X R87, PT, PT, R146, UR9, RZ, P1, !PT ;  /* 0x0000000992577c10 */ /* 0x000fe20008ffe4ff */
[----:B------:R-:W4:Y:S01]  /*3c80*/  LDL R220, [R1+0x40] ;  /* 0x0000400001dc7983 */ /* 0x000f220000100800 */
[----:B------:R-:W-:Y:S02]  /*3c90*/  IADD3 R84, P1, PT, R151, UR4, RZ ;  /* 0x0000000497547c10 */ /* 0x000fe4000ff3e0ff */
[----:B------:R-:W-:Y:S01]  /*3ca0*/  IADD3.X R89, PT, PT, R148, UR9, RZ, P2, !PT ;  /* 0x0000000994597c10 */ /* 0x000fe200097fe4ff */
        /* <DEDUP_REMOVED lines=103> */
[----:B0-----:R-:W-:Y:S02]  /*4320*/  IADD3 R86, P1, PT, R221, UR4, RZ ;  /* 0x00000004dd567c10 */ /* 0x001fe4000ff3e0ff */
[----:B-1----:R-:W-:Y:S02]  /*4330*/  IADD3 R88, P2, PT, R225, UR4, RZ ;  /* 0x00000004e1587c10 */ /* 0x002fe4000ff5e0ff */
[----:B------:R-:W-:Y:S02]  /*4340*/  IADD3.X R87, PT, PT, R219, UR9, RZ, P1, !PT ;  /* 0x00000009db577c10 */ /* 0x000fe40008ffe4ff */
[----:B-----5:R-:W-:-:S02]  /*4350*/  IADD3 R84, P1, PT, R229, UR4, RZ ;  /* 0x00000004e5547c10 */ /* 0x020fc4000ff3e0ff */
[----:B------:R-:W-:Y:S01]  /*4360*/  IADD3.X R89, PT, PT, R223, UR9, RZ, P2, !PT ;  /* 0x00000009df597c10 */ /* 0x000fe200097fe4ff */
[----:B------:R0:W5:Y:S01]  /*4370*/  LDG.E.U8 R124, desc[UR12][R86.64] ;  /* 0x0000000c567c7981 */ /* 0x000162000c1e1100 */
[----:B------:R-:W-:-:S03]  /*4380*/  IADD3.X R85, PT, PT, R227, UR9, RZ, P1, !PT ;  /* 0x00000009e3557c10 */ /* 0x000fc60008ffe4ff */
[----:B------:R1:W5:Y:S04]  /*4390*/  LDG.E.U8 R125, desc[UR12][R88.64] ;  /* 0x0000000c587d7981 */ /* 0x000368000c1e1100 */
[----:B------:R1:W5:Y:S01]  /*43a0*/  LDG.E.U8 R126, desc[UR12][R84.64] ;  /* 0x0000000c547e7981 */ /* 0x000362000c1e1100 */
[----:B0-----:R-:W-:Y:S02]  /*43b0*/  IADD3 R86, P2, PT, R233, UR4, RZ ;  /* 0x00000004e9567c10 */ /* 0x001fe4000ff5e0ff */
[----:B-1----:R-:W-:Y:S02]  /*43c0*/  IADD3 R88, P1, PT, R237, UR4, RZ ;  /* 0x00000004ed587c10 */ /* 0x002fe4000ff3e0ff */
[----:B------:R-:W-:Y:S02]  /*43d0*/  IADD3.X R87, PT, PT, R231, UR9, RZ, P2, !PT ;  /* 0x00000009e7577c10 */ /* 0x000fe400097fe4ff */
[----:B------:R-:W-:-:S02]  /*43e0*/  IADD3 R84, P2, PT, R241, UR4, RZ ;  /* 0x00000004f1547c10 */ /* 0x000fc4000ff5e0ff */
        /* <DEDUP_REMOVED lines=11> */
[----:B------:R-:W-:Y:S02]  /*44a0*/  IADD3.X R85, PT, PT, R250, UR9, RZ, P1, !PT ;  /* 0x00000009fa557c10 */ /* 0x000fe40008ffe4ff */
[----:B--2---:R-:W-:Y:S02]  /*44b0*/  IADD3 R86, P2, PT, R131, UR4, RZ ;  /* 0x0000000483567c10 */ /* 0x004fe4000ff5e0ff */
[----:B------:R3:W2:Y:S02]  /*44c0*/  LDG.E.U8 R131, desc[UR12][R88.64] ;  /* 0x0000000c58837981 */ /* 0x0006a4000c1e1100 */
[----:B------:R-:W-:Y:S02]  /*44d0*/  IADD3.X R87, PT, PT, R252, UR9, RZ, P2, !PT ;  /* 0x00000009fc577c10 */ /* 0x000fe400097fe4ff */
[----:B---3--:R-:W-:-:S02]  /*44e0*/  IADD3 R88, P1, PT, R132, UR4, RZ ;  /* 0x0000000484587c10 */ /* 0x008fc4000ff3e0ff */
[----:B------:R4:W3:Y:S02]  /*44f0*/  LDG.E.U8 R132, desc[UR12][R84.64] ;  /* 0x0000000c54847981 */ /* 0x0008e4000c1e1100 */
[----:B------:R-:W-:Y:S02]  /*4500*/  IADD3.X R89, PT, PT, R133, UR9, RZ, P1, !PT ;  /* 0x0000000985597c10 */ /* 0x000fe40008ffe4ff */
[----:B------:R0:W2:Y:S01]  /*4510*/  LDG.E.U8 R133, desc[UR12][R86.64] ;  /* 0x0000000c56857981 */ /* 0x0000a2000c1e1100 */
[----:B----4-:R-:W-:-:S03]  /*4520*/  IADD3 R84, P2, PT, R202, UR4, RZ ;  /* 0x00000004ca547c10 */ /* 0x010fc6000ff5e0ff */
[----:B------:R-:W4:Y:S01]  /*4530*/  LDL R202, [R1+0x54] ;  /* 0x0000540001ca7983 */ /* 0x000f220000100800 */
[----:B0-----:R-:W-:-:S03]  /*4540*/  IADD3 R86, P3, PT, R204, UR4, RZ ;  /* 0x00000004cc567c10 */ /* 0x001fc6000ff7e0ff */
[----:B------:R-:W2:Y:S01]  /*4550*/  LDL R204, [R1+0x5c] ;  /* 0x00005c0001cc7983 */ /* 0x000ea20000100800 */
[----:B------:R-:W-:Y:S02]  /*4560*/  IADD3.X R85, PT, PT, R134, UR9, RZ, P2, !PT ;  /* 0x0000000986557c10 */ /* 0x000fe400097fe4ff */
[----:B------:R-:W-:Y:S01]  /*4570*/  IADD3.X R87, PT, PT, R135, UR9, RZ, P3, !PT ;  /* 0x0000000987577c10 */ /* 0x000fe20009ffe4ff */
[----:B------:R0:W2:Y:S04]  /*4580*/  LDG.E.U8 R134, desc[UR12][R88.64] ;  /* 0x0000000c58867981 */ /* 0x0000a8000c1e1100 */
[----:B------:R1:W2:Y:S01]  /*4590*/  LDG.E.U8 R135, desc[UR12][R84.64] ;  /* 0x0000000c54877981 */ /* 0x0002a2000c1e1100 */
[----:B0-----:R-:W-:-:S03]  /*45a0*/  IADD3 R88, P1, PT, R228, UR4, RZ ;  /* 0x00000004e4587c10 */ /* 0x001fc6000ff3e0ff */
[----:B------:R-:W3:Y:S01]  /*45b0*/  LDL R228, [R1+0x1d8] ;  /* 0x0001d80001e47983 */ /* 0x000ee20000100800 */
[----:B-1----:R-:W-:Y:S02]  /*45c0*/  IADD3 R84, P2, PT, R226, UR4, RZ ;  /* 0x00000004e2547c10 */ /* 0x002fe4000ff5e0ff */
[----:B------:R-:W-:Y:S01]  /*45d0*/  IADD3.X R89, PT, PT, R166, UR9, RZ, P1, !PT ;  /* 0x00000009a6597c10 */ /* 0x000fe20008ffe4ff */
[----:B------:R-:W3:Y:S01]  /*45e0*/  LDL R226, [R1+0x1e8] ;  /* 0x0001e80001e27983 */ /* 0x000ee20000100800 */
[----:B------:R-:W-:-:S03]  /*45f0*/  IADD3.X R85, PT, PT, R167, UR9, RZ, P2, !PT ;  /* 0x00000009a7557c10 */ /* 0x000fc600097fe4ff */
[----:B------:R0:W3:Y:S04]  /*4600*/  LDG.E.U8 R166, desc[UR12][R86.64] ;  /* 0x0000000c56a67981 */ /* 0x0000e8000c1e1100 */
[----:B------:R1:W3:Y:S01]  /*4610*/  LDG.E.U8 R167, desc[UR12][R88.64] ;  /* 0x0000000c58a77981 */ /* 0x0002e2000c1e1100 */
[----:B0-----:R-:W-:-:S03]  /*4620*/  IADD3 R86, P1, PT, R224, UR4, RZ ;  /* 0x00000004e0567c10 */ /* 0x001fc6000ff3e0ff */
[----:B------:R-:W3:Y:S01]  /*4630*/  LDL R224, [R1+0x1e0] ;  /* 0x0001e00001e07983 */ /* 0x000ee20000100800 */
[----:B------:R-:W-:Y:S02]  /*4640*/  IADD3.X R87, PT, PT, R196, UR9, RZ, P1, !PT ;  /* 0x00000009c4577c10 */ /* 0x000fe40008ffe4ff */
[----:B-1----:R-:W-:Y:S01]  /*4650*/  IADD3 R88, P2, PT, R222, UR4, RZ ;  /* 0x00000004de587c10 */ /* 0x002fe2000ff5e0ff */
[----:B------:R0:W3:Y:S03]  /*4660*/  LDG.E.U8 R196, desc[UR12][R84.64] ;  /* 0x0000000c54c47981 */ /* 0x0000e6000c1e1100 */
[----:B------:R-:W-:Y:S01]  /*4670*/  IADD3.X R89, PT, PT, R198, UR9, RZ, P2, !PT ;  /* 0x00000009c6597c10 */ /* 0x000fe200097fe4ff */
[----:B------:R-:W3:Y:S04]  /*4680*/  LDL R222, [R1+0x1c0] ;  /* 0x0001c00001de7983 */ /* 0x000ee80000100800 */
[----:B------:R1:W3:Y:S01]  /*4690*/  LDG.E.U8 R198, desc[UR12][R86.64] ;  /* 0x0000000c56c67981 */ /* 0x0002e2000c1e1100 */
[----:B0-----:R-:W-:-:S03]  /*46a0*/  IADD3 R84, P1, PT, R220, UR4, RZ ;  /* 0x00000004dc547c10 */ /* 0x001fc6000ff3e0ff */
[----:B------:R-:W3:Y:S01]  /*46b0*/  LDG.E.U8 R88, desc[UR12][R88.64] ;  /* 0x0000000c58587981 */ /* 0x000ee2000c1e1100 */
[----:B------:R-:W-:-:S03]  /*46c0*/  IADD3.X R85, PT, PT, R216, UR9, RZ, P1, !PT ;  /* 0x00000009d8557c10 */ /* 0x000fc60008ffe4ff */
[----:B------:R-:W3:Y:S01]  /*46d0*/  LDL R216, [R1+0x180] ;  /* 0x0001800001d87983 */ /* 0x000ee20000100800 */
[----:B-1----:R-:W-:-:S03]  /*46e0*/  IADD3 R86, P2, PT, R218, UR4, RZ ;  /* 0x00000004da567c10 */ /* 0x002fc6000ff5e0ff */
[----:B------:R-:W3:Y:S04]  /*46f0*/  LDL R218, [R1+0x1b0] ;  /* 0x0001b00001da7983 */ /* 0x000ee80000100800 */
[----:B------:R0:W3:Y:S01]  /*4700*/  LDG.E.U8 R89, desc[UR12][R84.64] ;  /* 0x0000000c54597981 */ /* 0x0000e2000c1e1100 */
[----:B------:R-:W-:-:S03]  /*4710*/  IADD3.X R87, PT, PT, R214, UR9, RZ, P2, !PT ;  /* 0x00000009d6577c10 */ /* 0x000fc600097fe4ff */
[----:B------:R-:W3:Y:S04]  /*4720*/  LDL R214, [R1+0x1a0] ;  /* 0x0001a00001d67983 */ /* 0x000ee80000100800 */
[----:B------:R-:W3:Y:S01]  /*4730*/  LDG.E.U8 R86, desc[UR12][R86.64] ;  /* 0x0000000c56567981 */ /* 0x000ee2000c1e1100 */
[----:B0-----:R-:W-:-:S03]  /*4740*/  IADD3 R84, P1, PT, R212, UR4, RZ ;  /* 0x00000004d4547c10 */ /* 0x001fc6000ff3e0ff */
[----:B------:R-:W3:Y:S01]  /*4750*/  LDL R212, [R1+0x19c] ;  /* 0x00019c0001d47983 */ /* 0x000ee20000100800 */
[----:B------:R-:W-:-:S03]  /*4760*/  IADD3.X R85, PT, PT, R210, UR9, RZ, P1, !PT ;  /* 0x00000009d2557c10 */ /* 0x000fc60008ffe4ff */
[----:B------:R-:W3:Y:S04]  /*4770*/  LDL R210, [R1+0x170] ;  /* 0x0001700001d27983 */ /* 0x000ee80000100800 */
[----:B------:R0:W3:Y:S04]  /*4780*/  LDG.E.U8 R87, desc[UR12][R84.64] ;  /* 0x0000000c54577981 */ /* 0x0000e8000c1e1100 */
[----:B------:R-:W3:Y:S01]  /*4790*/  LDL R220, [R1+0x1c8] ;  /* 0x0001c80001dc7983 */ /* 0x000ee20000100800 */
[----:B0-----:R-:W-:-:S03]  /*47a0*/  IADD3 R84, P1, PT, R208, UR4, RZ ;  /* 0x00000004d0547c10 */ /* 0x001fc6000ff3e0ff */
[----:B------:R-:W3:Y:S01]  /*47b0*/  LDL R208, [R1+0x198] ;  /* 0x0001980001d07983 */ /* 0x000ee20000100800 */
[----:B----4-:R-:W-:-:S05]  /*47c0*/  IADD3.X R85, PT, PT, R202, UR9, RZ, P1, !PT ;  /* 0x00000009ca557c10 */ /* 0x010fca0008ffe4ff */
[----:B------:R0:W4:Y:S02]  /*47d0*/  LDG.E.U8 R202, desc[UR12][R84.64] ;  /* 0x0000000c54ca7981 */ /* 0x000124000c1e1100 */
[----:B0-----:R-:W-:-:S04]  /*47e0*/  IADD3 R84, P1, PT, R206, UR4, RZ ;  /* 0x00000004ce547c10 */ /* 0x001fc8000ff3e0ff */
[----:B--2---:R-:W-:-:S05]  /*47f0*/  IADD3.X R85, PT, PT, R204, UR9, RZ, P1, !PT ;  /* 0x00000009cc557c10 */ /* 0x004fca0008ffe4ff */
[----:B------:R-:W2:Y:S01]  /*4800*/  LDG.E.U8 R84, desc[UR12][R84.64] ;  /* 0x0000000c54547981 */ /* 0x000ea2000c1e1100 */
[----:B------:R-:W-:Y:S01]  /*4810*/  BAR.SYNC.DEFER_BLOCKING 0x0 ;  /* 0x0000000000007b1d */ /* 0x000fe20000010000 */
[C---:B------:R-:W-:Y:S02]  /*4820*/  LOP3.LUT R206, R5.reuse, 0x40, RZ, 0x3c, !PT ;  /* 0x0000004005ce7812 */ /* 0x040fe400078e3cff */
[----:B------:R-:W-:-:S03]  /*4830*/  LOP3.LUT R204, R5, 0x50, RZ, 0x3c, !PT ;  /* 0x0000005005cc7812 */ /* 0x000fc600078e3cff */
[----:B------:R-:W-:Y:S04]  /*4840*/  STS.U8 [R5+UR7+0x2000], R76 ;  /* 0x0020004c05007988 */ /* 0x000fe80008000007 */
[----:B------:R-:W-:Y:S04]  /*4850*/  STS.U8 [R5+UR7+0x2400], R90 ;  /* 0x0024005a05007988 */ /* 0x000fe80008000007 */
[----:B------:R-:W-:Y:S04]  /*4860*/  STS.U8 [R5+UR7+0x2800], R98 ;  /* 0x0028006205007988 */ /* 0x000fe80008000007 */
[----:B------:R-:W-:Y:S04]  /*4870*/  STS.U8 [R5+UR7+0x2c00], R106 ;  /* 0x002c006a05007988 */ /* 0x000fe80008000007 */
[----:B------:R-:W-:Y:S04]  /*4880*/  STS.U8 [R5+UR7+0x3000], R114 ;  /* 0x0030007205007988 */ /* 0x000fe80008000007 */
[----:B------:R-:W-:Y:S04]  /*4890*/  STS.U8 [R5+UR7+0x3400], R122 ;  /* 0x0034007a05007988 */ /* 0x000fe80008000007 */
[----:B-----5:R-:W-:Y:S04]  /*48a0*/  STS.U8 [R5+UR7+0x3800], R130 ;  /* 0x0038008205007988 */ /* 0x020fe80008000007 */
[----:B---3--:R-:W-:Y:S04]  /*48b0*/  STS.U8 [R5+UR7+0x3c00], R166 ;  /* 0x003c00a605007988 */ /* 0x008fe80008000007 */
[----:B------:R-:W-:Y:S04]  /*48c0*/  STS.U8 [R13+UR7+0x2080], R82 ;  /* 0x002080520d007988 */ /* 0x000fe80008000007 */
        /* <DEDUP_REMOVED lines=30> */
[----:B------:R0:W-:Y:S04]  /*4ab0*/  STS.U8 [R206+UR7+0x3e00], R86 ;  /* 0x003e0056ce007988 */ /* 0x0001e80008000007 */
[----:B------:R-:W-:Y:S04]  /*4ac0*/  STS.U8 [R204+UR7+0x2280], R78 ;  /* 0x0022804ecc007988 */ /* 0x000fe80008000007 */
[----:B------:R-:W-:Y:S01]  /*4ad0*/  STS.U8 [R204+UR7+0x2680], R95 ;  /* 0x0026805fcc007988 */ /* 0x000fe20008000007 */
[----:B0-----:R-:W-:-:S03]  /*4ae0*/  LOP3.LUT R206, R5, 0x60, RZ, 0x3c, !PT ;  /* 0x0000006005ce7812 */ /* 0x001fc600078e3cff */
        /* <DEDUP_REMOVED lines=14> */
[----:B----4-:R-:W-:Y:S04]  /*4bd0*/  STS.U8 [R206+UR7+0x3f00], R202 ;  /* 0x003f00cace007988 */ /* 0x010fe80008000007 */
[----:B------:R-:W-:Y:S04]  /*4be0*/  STS.U8 [R204+UR7+0x2380], R83 ;  /* 0x00238053cc007988 */ /* 0x000fe80008000007 */
[----:B------:R-:W-:Y:S04]  /*4bf0*/  STS.U8 [R204+UR7+0x2780], R97 ;  /* 0x00278061cc007988 */ /* 0x000fe80008000007 */
[----:B------:R-:W-:Y:S04]  /*4c00*/  STS.U8 [R204+UR7+0x2b80], R105 ;  /* 0x002b8069cc007988 */ /* 0x000fe80008000007 */
[----:B------:R-:W-:Y:S04]  /*4c10*/  STS.U8 [R204+UR7+0x2f80], R113 ;  /* 0x002f8071cc007988 */ /* 0x000fe80008000007 */
[----:B------:R-:W-:Y:S04]  /*4c20*/  STS.U8 [R204+UR7+0x3380], R121 ;  /* 0x00338079cc007988 */ /* 0x000fe80008000007 */
[----:B------:R-:W-:Y:S04]  /*4c30*/  STS.U8 [R204+UR7+0x3780], R129 ;  /* 0x00378081cc007988 */ /* 0x000fe80008000007 */
[----:B------:R0:W-:Y:S04]  /*4c40*/  STS.U8 [R204+UR7+0x3b80], R198 ;  /* 0x003b80c6cc007988 */ /* 0x0001e80008000007 */
[----:B--2---:R1:W-:Y:S01]  /*4c50*/  STS.U8 [R204+UR7+0x3f80], R84 ;  /* 0x003f8054cc007988 */ /* 0x0043e20008000007 */
[----:B------:R-:W-:Y:S01]  /*4c60*/  BAR.SYNC.DEFER_BLOCKING 0x0 ;  /* 0x0000000000007b1d */ /* 0x000fe20000010000 */
[----:B------:R-:W-:Y:S01]  /*4c70*/  LOP3.LUT R196, R6, 0x40, RZ, 0x3c, !PT ;  /* 0x0000004006c47812 */ /* 0x000fe200078e3cff */
[----:B------:R-:W-:-:S04]  /*4c80*/  USHF.R.S32.HI UR9, URZ, 0x1f, UR5 ;  /* 0x0000001fff097899 */ /* 0x000fc80008011405 */
[----:B0-----:R-:W2:Y:S04]  /*4c90*/  LDL R198, [R1+0x168] ;  /* 0x0001680001c67983 */ /* 0x001ea80000100800 */
[----:B------:R-:W3:Y:S04]  /*4ca0*/  LDL R202, [R1+0x178] ;  /* 0x0001780001ca7983 */ /* 0x000ee80000100800 */
[----:B-1----:R-:W4:Y:S04]  /*4cb0*/  LDL R204, [R1+0x188] ;  /* 0x0001880001cc7983 */ /* 0x002f280000100800 */
[----:B------:R-:W5:Y:S04]  /*4cc0*/  LDL R206, [R1+0x190] ;  /* 0x0001900001ce7983 */ /* 0x000f680000100800 */
[----:B------:R-:W0:Y:S04]  /*4cd0*/  LDSM.16.M88.4 R104, [R6+UR7+0x2000] ;  /* 0x002000070668783b */ /* 0x000e280008000200 */
[----:B------:R-:W1:Y:S04]  /*4ce0*/  LDSM.16.MT88.4 R100, [R8+UR7] ;  /* 0x000000070864783b */ /* 0x000e680008004200 */
[----:B------:R-:W1:Y:S04]  /*4cf0*/  LDSM.16.MT88.4 R116, [R8+UR7+0x400] ;  /* 0x000400070874783b */ /* 0x000e680008004200 */
[----:B------:R-:W1:Y:S04]  /*4d00*/  LDSM.16.MT88.4 R108, [R0+UR7] ;  /* 0x00000007006c783b */ /* 0x000e680008004200 */
[----:B------:R-:W1:Y:S04]  /*4d10*/  LDSM.16.MT88.4 R112, [R0+UR7+0x400] ;  /* 0x000400070070783b */ /* 0x000e680008004200 */
[----:B------:R-:W1:Y:S04]  /*4d20*/  LDSM.16.M88.4 R76, [R6+UR7+0x3000] ;  /* 0x00300007064c783b */ /* 0x000e680008000200 */
[----:B------:R-:W-:Y:S04]  /*4d30*/  LDSM.16.MT88.4 R88, [R0+UR7+0x800] ;  /* 0x000800070058783b */ /* 0x000fe80008004200 */
[----:B------:R-:W-:Y:S01]  /*4d40*/  LDSM.16.MT88.4 R132, [R0+UR7+0x1400] ;  /* 0x001400070084783b */ /* 0x000fe20008004200 */
[----:B0-----:R-:W-:-:S02]  /*4d50*/  F2FP.F16.E4M3.UNPACK_B R96, R104 ;  /* 0x00000068ff60723e */ /* 0x001fc400020006ff */
[----:B------:R-:W-:Y:S01]  /*4d60*/  F2FP.F16.E4M3.UNPACK_B R97, R105 ;  /* 0x00000069ff61723e */ /* 0x000fe200020006ff */
[----:B-1----:R-:W-:Y:S02]  /*4d70*/  IMAD.MOV.U32 R84, RZ, RZ, R100 ;  /* 0x000000ffff547224 */ /* 0x002fe400078e0064 */
[----:B------:R-:W-:Y:S02]  /*4d80*/  IMAD.MOV.U32 R85, RZ, RZ, R102 ;  /* 0x000000ffff557224 */ /* 0x000fe400078e0066 */
[----:B------:R-:W-:Y:S02]  /*4d90*/  IMAD.MOV.U32 R86, RZ, RZ, R116 ;  /* 0x000000ffff567224 */ /* 0x000fe400078e0074 */
[----:B------:R-:W-:Y:S02]  /*4da0*/  IMAD.MOV.U32 R87, RZ, RZ, R118 ;  /* 0x000000ffff577224 */ /* 0x000fe400078e0076 */
[----:B------:R-:W-:Y:S02]  /*4db0*/  IMAD.MOV.U32 R80, RZ, RZ, R108 ;  /* 0x000000ffff507224 */ /* 0x000fe400078e006c */
[----:B------:R-:W-:-:S02]  /*4dc0*/  IMAD.MOV.U32 R81, RZ, RZ, R110 ;  /* 0x000000ffff517224 */ /* 0x000fc400078e006e */
[----:B------:R-:W-:Y:S01]  /*4dd0*/  IMAD.MOV.U32 R82, RZ, RZ, R112 ;  /* 0x000000ffff527224 */ /* 0x000fe200078e0070 */
[----:B------:R-:W-:Y:S01]  /*4de0*/  HMMA.16816.F32 R128, R84, R96, RZ ;  /* 0x000000605480723c */ /* 0x000fe200000018ff */
[----:B------:R-:W-:Y:S01]  /*4df0*/  IMAD.MOV.U32 R83, RZ, RZ, R114 ;  /* 0x000000ffff537224 */ /* 0x000fe200078e0072 */
[----:B------:R-:W-:Y:S01]  /*4e00*/  F2FP.F16.E4M3.UNPACK_B R104, R104.H1 ;  /* 0x00000068ff68723e */ /* 0x000fe200030006ff */
[----:B------:R-:W-:-:S05]  /*4e10*/  IMAD.MOV.U32 R120, RZ, RZ, R100 ;  /* 0x000000ffff787224 */ /* 0x000fca00078e0064 */
[----:B------:R-:W-:Y:S01]  /*4e20*/  HMMA.16816.F32 R96, R80, R96, RZ ;  /* 0x000000605060723c */ /* 0x000fe200000018ff */
[----:B------:R-:W-:Y:S01]  /*4e30*/  F2FP.F16.E4M3.UNPACK_B R84, R76 ;  /* 0x0000004cff54723e */ /* 0x000fe200020006ff */
[----:B------:R-:W-:Y:S01]  /*4e40*/  IMAD.MOV.U32 R121, RZ, RZ, R102 ;  /* 0x000000ffff797224 */ /* 0x000fe200078e0066 */
[----:B------:R-:W-:Y:S01]  /*4e50*/  F2FP.F16.E4M3.UNPACK_B R85, R77 ;  /* 0x0000004dff55723e */ /* 0x000fe200020006ff */
[----:B------:R-:W-:Y:S01]  /*4e60*/  IMAD.MOV.U32 R122, RZ, RZ, R116 ;  /* 0x000000ffff7a7224 */ /* 0x000fe200078e0074 */
[----:B------:R-:W-:Y:S01]  /*4e70*/  F2FP.F16.E4M3.UNPACK_B R105, R105.H1 ;  /* 0x00000069ff69723e */ /* 0x000fe200030006ff */
[----:B------:R-:W-:Y:S02]  /*4e80*/  IMAD.MOV.U32 R123, RZ, RZ, R118 ;  /* 0x000000ffff7b7224 */ /* 0x000fe400078e0076 */
[----:B------:R-:W-:Y:S02]  /*4e90*/  IMAD.MOV.U32 R124, RZ, RZ, R108 ;  /* 0x000000ffff7c7224 */ /* 0x000fe400078e006c */
[----:B------:R-:W-:-:S02]  /*4ea0*/  IMAD.MOV.U32 R125, RZ, RZ, R110 ;  /* 0x000000ffff7d7224 */ /* 0x000fc400078e006e */
[----:B------:R-:W-:Y:S02]  /*4eb0*/  IMAD.MOV.U32 R126, RZ, RZ, R112 ;  /* 0x000000ffff7e7224 */ /* 0x000fe400078e0070 */
[----:B------:R-:W-:Y:S02]  /*4ec0*/  IMAD.MOV.U32 R127, RZ, RZ, R114 ;  /* 0x000000ffff7f7224 */ /* 0x000fe400078e0072 */
[----:B------:R-:W-:Y:S02]  /*4ed0*/  IMAD.MOV.U32 R80, RZ, RZ, R101 ;  /* 0x000000ffff507224 */ /* 0x000fe400078e0065 */
[----:B------:R-:W-:Y:S02]  /*4ee0*/  IMAD.MOV.U32 R81, RZ, RZ, R103 ;  /* 0x000000ffff517224 */ /* 0x000fe400078e0067 */
[----:B------:R-:W-:Y:S02]  /*4ef0*/  IMAD.MOV.U32 R82, RZ, RZ, R117 ;  /* 0x000000ffff527224 */ /* 0x000fe400078e0075 */
[----:B------:R-:W-:Y:S01]  /*4f00*/  IMAD.MOV.U32 R83, RZ, RZ, R119 ;  /* 0x000000ffff537224 */ /* 0x000fe200078e0077 */
[----:B------:R-:W-:Y:S01]  /*4f10*/  HMMA.16816.F32 R120, R120, R84, RZ ;  /* 0x000000547878723c */ /* 0x000fe200000018ff */
[----:B------:R-:W-:-:S02]  /*4f20*/  IMAD.MOV.U32 R92, RZ, RZ, R109 ;  /* 0x000000ffff5c7224 */ /* 0x000fc400078e006d */
[----:B------:R-:W-:Y:S02]  /*4f30*/  IMAD.MOV.U32 R93, RZ, RZ, R111 ;  /* 0x000000ffff5d7224 */ /* 0x000fe400078e006f */
[----:B------:R-:W-:Y:S02]  /*4f40*/  IMAD.MOV.U32 R94, RZ, RZ, R113 ;  /* 0x000000ffff5e7224 */ /* 0x000fe400078e0071 */
[----:B------:R-:W-:Y:S01]  /*4f50*/  IMAD.MOV.U32 R95, RZ, RZ, R115 ;  /* 0x000000ffff5f7224 */ /* 0x000fe200078e0073 */
[----:B------:R-:W-:Y:S01]  /*4f60*/  HMMA.16816.F32 R124, R124, R84, RZ ;  /* 0x000000547c7c723c */ /* 0x000fe200000018ff */
[----:B------:R-:W0:Y:S07]  /*4f70*/  LDSM.16.MT88.4 R84, [R8+UR7+0xc00] ;  /* 0x000c00070854783b */ /* 0x000e2e0008004200 */
[-C--:B------:R-:W-:Y:S01]  /*4f80*/  HMMA.16816.F32 R128, R80, R104.reuse, R128 ;  /* 0x000000685080723c */ /* 0x080fe20000001880 */
[----:B------:R-:W1:Y:S07]  /*4f90*/  LDSM.16.MT88.4 R80, [R8+UR7+0x800] ;  /* 0x000800070850783b */ /* 0x000e6e0008004200 */
[----:B------:R-:W-:Y:S01]  /*4fa0*/  HMMA.16816.F32 R96, R92, R104, R96 ;  /* 0x000000685c60723c */ /* 0x000fe20000001860 */
[----:B------:R-:W1:Y:S01]  /*4fb0*/  LDSM.16.MT88.4 R92, [R0+UR7+0xc00] ;  /* 0x000c0007005c783b */ /* 0x000e620008004200 */
[----:B------:R-:W-:-:S02]  /*4fc0*/  IMAD.MOV.U32 R100, RZ, RZ, R101 ;  /* 0x000000ffff647224 */ /* 0x000fc400078e0065 */
[----:B------:R-:W-:Y:S01]  /*4fd0*/  IMAD.MOV.U32 R108, RZ, RZ, R109 ;  /* 0x000000ffff6c7224 */ /* 0x000fe200078e006d */
[----:B------:R-:W-:Y:S01]  /*4fe0*/  F2FP.F16.E4M3.UNPACK_B R76, R76.H1 ;  /* 0x0000004cff4c723e */ /* 0x000fe200030006ff */
[----:B------:R-:W-:Y:S01]  /*4ff0*/  IMAD.MOV.U32 R101, RZ, RZ, R103 ;  /* 0x000000ffff657224 */ /* 0x000fe200078e0067 */
[----:B------:R-:W-:Y:S01]  /*5000*/  F2FP.F16.E4M3.UNPACK_B R77, R77.H1 ;  /* 0x0000004dff4d723e */ /* 0x000fe200030006ff */
[----:B------:R-:W-:Y:S02]  /*5010*/  IMAD.MOV.U32 R109, RZ, RZ, R111 ;  /* 0x000000ffff6d7224 */ /* 0x000fe400078e006f */
[----:B------:R-:W-:Y:S02]  /*5020*/  IMAD.MOV.U32 R102, RZ, RZ, R117 ;  /* 0x000000ffff667224 */ /* 0x000fe400078e0075 */
[----:B------:R-:W-:Y:S02]  /*5030*/  IMAD.MOV.U32 R103, RZ, RZ, R119 ;  /* 0x000000ffff677224 */ /* 0x000fe400078e0077 */
[----:B------:R-:W-:Y:S01]  /*5040*/  IMAD.MOV.U32 R110, RZ, RZ, R113 ;  /* 0x000000ffff6e7224 */ /* 0x000fe200078e0071 */
[----:B------:R-:W-:Y:S01]  /*5050*/  F2FP.F16.E4M3.UNPACK_B R104, R78 ;  /* 0x0000004eff68723e */ /* 0x000fe200020006ff */
[----:B------:R-:W-:Y:S01]  /*5060*/  IMAD.MOV.U32 R111, RZ, RZ, R115 ;  /* 0x000000ffff6f7224 */ /* 0x000fe200078e0073 */
[----:B------:R-:W-:Y:S01]  /*5070*/  F2FP.F16.E4M3.UNPACK_B R105, R79 ;  /* 0x0000004fff69723e */ /* 0x000fe200020006ff */
[----:B------:R-:W1:Y:S01]  /*5080*/  LDSM.16.MT88.4 R112, [R8+UR7+0x1000] ;  /* 0x001000070870783b */ /* 0x000e620008004200 */
[-C--:B------:R-:W-:Y:S03]  /*5090*/  HMMA.16816.F32 R100, R100, R76.reuse, R120 ;  /* 0x0000004c6464723c */ /* 0x080fe60000001878 */
[----:B------:R-:W1:Y:S05]  /*50a0*/  LDSM.16.MT88.4 R116, [R8+UR7+0x1400] ;  /* 0x001400070874783b */ /* 0x000e6a0008004200 */
[----:B------:R-:W-:Y:S01]  /*50b0*/  HMMA.16816.F32 R124, R108, R76, R124 ;  /* 0x0000004c6c7c723c */ /* 0x000fe2000000187c */
[----:B------:R-:W-:Y:S01]  /*50c0*/  F2FP.F16.E4M3.UNPACK_B R76, R106 ;  /* 0x0000006aff4c723e */ /* 0x000fe200020006ff */
[----:B0-----:R-:W-:Y:S01]  /*50d0*/  IMAD.MOV.U32 R110, RZ, RZ, R84 ;  /* 0x000000ffff6e7224 */ /* 0x001fe200078e0054 */
[----:B------:R-:W-:Y:S01]  /*50e0*/  F2FP.F16.E4M3.UNPACK_B R77, R107 ;  /* 0x0000006bff4d723e */ /* 0x000fe200020006ff */
[----:B------:R-:W-:-:S02]  /*50f0*/  IMAD.MOV.U32 R111, RZ, RZ, R86 ;  /* 0x000000ffff6f7224 */ /* 0x000fc400078e0056 */
[----:B-1----:R-:W-:Y:S02]  /*5100*/  IMAD.MOV.U32 R108, RZ, RZ, R80 ;  /* 0x000000ffff6c7224 */ /* 0x002fe400078e0050 */
[----:B------:R-:W-:-:S07]  /*5110*/  IMAD.MOV.U32 R109, RZ, RZ, R82 ;  /* 0x000000ffff6d7224 */ /* 0x000fce00078e0052 */
[----:B------:R-:W-:Y:S01]  /*5120*/  HMMA.16816.F32 R120, R108, R76, R128 ;  /* 0x0000004c6c78723c */ /* 0x000fe20000001880 */
[----:B------:R-:W-:Y:S01]  /*5130*/  IMAD.MOV.U32 R108, RZ, RZ, R88 ;  /* 0x000000ffff6c7224 */ /* 0x000fe200078e0058 */
[----:B------:R-:W0:Y:S01]  /*5140*/  LDSM.16.MT88.4 R128, [R0+UR7+0x1000] ;  /* 0x001000070080783b */ /* 0x000e220008004200 */
[----:B------:R-:W-:Y:S02]  /*5150*/  IMAD.MOV.U32 R109, RZ, RZ, R90 ;  /* 0x000000ffff6d7224 */ /* 0x000fe400078e005a */
[----:B------:R-:W-:Y:S02]  /*5160*/  IMAD.MOV.U32 R110, RZ, RZ, R92 ;  /* 0x000000ffff6e7224 */ /* 0x000fe400078e005c */
[----:B------:R-:W-:-:S07]  /*5170*/  IMAD.MOV.U32 R111, RZ, RZ, R94 ;  /* 0x000000ffff6f7224 */ /* 0x000fce00078e005e */
[----:B------:R-:W-:Y:S01]  /*5180*/  HMMA.16816.F32 R96, R108, R76, R96 ;  /* 0x0000004c6c60723c */ /* 0x000fe20000001860 */
[----:B------:R-:W-:Y:S02]  /*5190*/  IMAD.MOV.U32 R108, RZ, RZ, R80 ;  /* 0x000000ffff6c7224 */ /* 0x000fe400078e0050 */
[----:B------:R-:W-:Y:S02]  /*51a0*/  IMAD.MOV.U32 R109, RZ, RZ, R82 ;  /* 0x000000ffff6d7224 */ /* 0x000fe400078e0052 */
[----:B------:R-:W-:Y:S02]  /*51b0*/  IMAD.MOV.U32 R110, RZ, RZ, R84 ;  /* 0x000000ffff6e7224 */ /* 0x000fe400078e0054 */
[----:B------:R-:W-:-:S07]  /*51c0*/  IMAD.MOV.U32 R111, RZ, RZ, R86 ;  /* 0x000000ffff6f7224 */ /* 0x000fce00078e0056 */
[----:B------:R-:W-:Y:S01]  /*51d0*/  HMMA.16816.F32 R100, R108, R104, R100 ;  /* 0x000000686c64723c */ /* 0x000fe20000001864 */
[----:B------:R-:W-:Y:S02]  /*51e0*/  IMAD.MOV.U32 R108, RZ, RZ, R88 ;  /* 0x000000ffff6c7224 */ /* 0x000fe400078e0058 */
[----:B------:R-:W-:Y:S02]  /*51f0*/  IMAD.MOV.U32 R109, RZ, RZ, R90 ;  /* 0x000000ffff6d7224 */ /* 0x000fe400078e005a */
[----:B------:R-:W-:Y:S02]  /*5200*/  IMAD.MOV.U32 R110, RZ, RZ, R92 ;  /* 0x000000ffff6e7224 */ /* 0x000fe400078e005c */
[----:B------:R-:W-:Y:S01]  /*5210*/  IMAD.MOV.U32 R111, RZ, RZ, R94 ;  /* 0x000000ffff6f7224 */ /* 0x000fe200078e005e */
[----:B------:R-:W-:Y:S02]  /*5220*/  F2FP.F16.E4M3.UNPACK_B R76, R106.H1 ;  /* 0x0000006aff4c723e */ /* 0x000fe400030006ff */
[----:B------:R-:W-:-:S04]  /*5230*/  F2FP.F16.E4M3.UNPACK_B R77, R107.H1 ;  /* 0x0000006bff4d723e */ /* 0x000fc800030006ff */
[----:B------:R-:W-:Y:S01]  /*5240*/  HMMA.16816.F32 R104, R108, R104, R124 ;  /* 0x000000686c68723c */ /* 0x000fe2000000187c */
[----:B------:R-:W-:Y:S01]  /*5250*/  IMAD.MOV.U32 R124, RZ, RZ, R81 ;  /* 0x000000ffff7c7224 */ /* 0x000fe200078e0051 */
[----:B------:R-:W1:Y:S01]  /*5260*/  LDSM.16.M88.4 R108, [R196+UR7+0x2000] ;  /* 0x00200007c46c783b */ /* 0x000e620008000200 */
        /* <DEDUP_REMOVED lines=11> */
[----:B------:R0:W1:Y:S01]  /*5320*/  LDSM.16.M88.4 R76, [R196+UR7+0x3000] ;  /* 0x00300007c44c783b */ /* 0x0000620008000200 */
[----:B------:R-:W-:Y:S02]  /*5330*/  IMAD.MOV.U32 R80, RZ, RZ, R81 ;  /* 0x000000ffff507224 */ /* 0x000fe400078e0051 */
[----:B------:R-:W-:Y:S02]  /*5340*/  IMAD.MOV.U32 R81, RZ, RZ, R83 ;  /* 0x000000ffff517224 */ /* 0x000fe400078e0053 */
[----:B------:R-:W-:Y:S02]  /*5350*/  IMAD.MOV.U32 R82, RZ, RZ, R85 ;  /* 0x000000ffff527224 */ /* 0x000fe400078e0055 */
[----:B------:R-:W-:Y:S02]  /*5360*/  IMAD.MOV.U32 R84, RZ, RZ, R89 ;  /* 0x000000ffff547224 */ /* 0x000fe400078e0059 */
[----:B------:R-:W-:-:S02]  /*5370*/  IMAD.MOV.U32 R86, RZ, RZ, R93 ;  /* 0x000000ffff567224 */ /* 0x000fc400078e005d */
[----:B------:R-:W-:Y:S02]  /*5380*/  IMAD.MOV.U32 R88, RZ, RZ, R112 ;  /* 0x000000ffff587224 */ /* 0x000fe400078e0070 */
[----:B------:R-:W-:Y:S02]  /*5390*/  IMAD.MOV.U32 R90, RZ, RZ, R116 ;  /* 0x000000ffff5a7224 */ /* 0x000fe400078e0074 */
[----:B0-----:R-:W-:Y:S02]  /*53a0*/  IMAD.MOV.U32 R92, RZ, RZ, R128 ;  /* 0x000000ffff5c7224 */ /* 0x001fe400078e0080 */
[----:B------:R-:W-:Y:S01]  /*53b0*/  IMAD.MOV.U32 R94, RZ, RZ, R132 ;  /* 0x000000ffff5e7224 */ /* 0x000fe200078e0084 */
[----:B------:R-:W0:Y:S01]  /*53c0*/  S2R R125, SR_TID.X ;  /* 0x00000000007d7919 */ /* 0x000e220000002100 */
[----:B------:R-:W-:Y:S02]  /*53d0*/  IMAD.MOV.U32 R83, RZ, RZ, R87 ;  /* 0x000000ffff537224 */ /* 0x000fe400078e0057 */
[----:B------:R-:W-:Y:S01]  /*53e0*/  IMAD.MOV.U32 R85, RZ, RZ, R91 ;  /* 0x000000ffff557224 */ /* 0x000fe200078e005b */
[----:B------:R-:W0:Y:S01]  /*53f0*/  S2R R124, SR_TID.X ;  /* 0x00000000007c7919 */ /* 0x000e220000002100 */
[----:B------:R-:W-:-:S03]  /*5400*/  IMAD.MOV.U32 R87, RZ, RZ, R95 ;  /* 0x000000ffff577224 */ /* 0x000fc600078e005f */
[-C--:B------:R-:W-:Y:S01]  /*5410*/  HMMA.16816.F32 R80, R80, R166.reuse, R100 ;  /* 0x000000a65050723c */ /* 0x080fe20000001864 */
[----:B------:R-:W-:Y:S01]  /*5420*/  IMAD.MOV.U32 R89, RZ, RZ, R114 ;  /* 0x000000ffff597224 */ /* 0x000fe200078e0072 */
[----:B------:R-:W-:Y:S01]  /*5430*/  LDSM.16.MT88.4 R100, [R0+UR7+0x1800] ;  /* 0x001800070064783b */ /* 0x000fe20008004200 */
[----:B------:R-:W-:Y:S02]  /*5440*/  IMAD.MOV.U32 R91, RZ, RZ, R118 ;  /* 0x000000ffff5b7224 */ /* 0x000fe400078e0076 */
[----:B------:R-:W-:Y:S01]  /*5450*/  IMAD.MOV.U32 R93, RZ, RZ, R130 ;  /* 0x000000ffff5d7224 */ /* 0x000fe200078e0082 */
[----:B------:R-:W2:Y:S02]  /*5460*/  LDL R126, [R1+0x100] ;  /* 0x00010000017e7983 */ /* 0x000ea40000100800 */
[----:B------:R-:W-:Y:S01]  /*5470*/  HMMA.16816.F32 R84, R84, R166, R104 ;  /* 0x000000a65454723c */ /* 0x000fe20000001868 */
[----:B-1----:R-:W-:Y:S01]  /*5480*/  F2FP.F16.E4M3.UNPACK_B R104, R108 ;  /* 0x0000006cff68723e */ /* 0x002fe200020006ff */
[----:B------:R-:W-:Y:S01]  /*5490*/  IMAD.MOV.U32 R95, RZ, RZ, R134 ;  /* 0x000000ffff5f7224 */ /* 0x000fe200078e0086 */
[----:B------:R-:W-:Y:S01]  /*54a0*/  F2FP.F16.E4M3.UNPACK_B R105, R109 ;  /* 0x0000006dff69723e */ /* 0x000fe200020006ff */
[----:B------:R-:W2:Y:S04]  /*54b0*/  LDL R127, [R1+0x108] ;  /* 0x00010800017f7983 */ /* 0x000ea80000100800 */
[----:B------:R-:W2:Y:S02]  /*54c0*/  LDL R166, [R1+0x150] ;  /* 0x0001500001a67983 */ /* 0x000ea40000100800 */
[-C--:B------:R-:W-:Y:S02]  /*54d0*/  HMMA.16816.F32 R88, R88, R104.reuse, R120 ;  /* 0x000000685858723c */ /* 0x080fe40000001878 */
[----:B------:R-:W2:Y:S04]  /*54e0*/  LDL R167, [R1+0x158] ;  /* 0x0001580001a77983 */ /* 0x000ea80000100800 */
[----:B------:R-:W2:Y:S02]  /*54f0*/  LDL R196, [R1+0x160] ;  /* 0x0001600001c47983 */ /* 0x000ea40000100800 */
[----:B------:R-:W-:Y:S01]  /*5500*/  HMMA.16816.F32 R104, R92, R104, R96 ;  /* 0x000000685c68723c */ /* 0x000fe20000001860 */
[----:B------:R-:W-:Y:S01]  /*5510*/  F2FP.F16.E4M3.UNPACK_B R96, R76 ;  /* 0x0000004cff60723e */ /* 0x000fe200020006ff */
[----:B------:R-:W-:Y:S01]  /*5520*/  IMAD.MOV.U32 R92, RZ, RZ, R112 ;  /* 0x000000ffff5c7224 */ /* 0x000fe200078e0070 */
[----:B------:R-:W-:Y:S01]  /*5530*/  F2FP.F16.E4M3.UNPACK_B R97, R77 ;  /* 0x0000004dff61723e */ /* 0x000fe200020006ff */
[----:B------:R-:W-:-:S02]  /*5540*/  IMAD.MOV.U32 R93, RZ, RZ, R114 ;  /* 0x000000ffff5d7224 */ /* 0x000fc400078e0072 */
[----:B------:R-:W-:Y:S02]  /*5550*/  IMAD.MOV.U32 R94, RZ, RZ, R116 ;  /* 0x000000ffff5e7224 */ /* 0x000fe400078e0074 */
[----:B------:R-:W-:Y:S01]  /*5560*/  IMAD.MOV.U32 R95, RZ, RZ, R118 ;  /* 0x000000ffff5f7224 */ /* 0x000fe200078e0076 */
[----:B------:R-:W-:Y:S02]  /*5570*/  F2FP.F16.E4M3.UNPACK_B R108, R108.H1 ;  /* 0x0000006cff6c723e */ /* 0x000fe400030006ff */
[----:B------:R-:W-:Y:S01]  /*5580*/  F2FP.F16.E4M3.UNPACK_B R109, R109.H1 ;  /* 0x0000006dff6d723e */ /* 0x000fe200030006ff */
[----:B------:R-:W-:Y:S02]  /*5590*/  IMAD.MOV.U32 R120, RZ, RZ, R129 ;  /* 0x000000ffff787224 */ /* 0x000fe400078e0081 */
[----:B------:R-:W-:Y:S01]  /*55a0*/  IMAD.MOV.U32 R121, RZ, RZ, R131 ;  /* 0x000000ffff797224 */ /* 0x000fe200078e0083 */
[----:B------:R-:W-:Y:S01]  /*55b0*/  HMMA.16816.F32 R80, R92, R96, R80 ;  /* 0x000000605c50723c */ /* 0x000fe20000001850 */
[----:B------:R-:W-:-:S02]  /*55c0*/  IMAD.MOV.U32 R92, RZ, RZ, R128 ;  /* 0x000000ffff5c7224 */ /* 0x000fc400078e0080 */
[----:B------:R-:W-:Y:S02]  /*55d0*/  IMAD.MOV.U32 R122, RZ, RZ, R133 ;  /* 0x000000ffff7a7224 */ /* 0x000fe400078e0085 */
[----:B------:R-:W-:Y:S02]  /*55e0*/  IMAD.MOV.U32 R123, RZ, RZ, R135 ;  /* 0x000000ffff7b7224 */ /* 0x000fe400078e0087 */
[----:B------:R-:W-:Y:S01]  /*55f0*/  IMAD.MOV.U32 R112, RZ, RZ, R113 ;  /* 0x000000ffff707224 */ /* 0x000fe200078e0071 */
[----:B------:R-:W-:Y:S01]  /*5600*/  F2FP.F16.E4M3.UNPACK_B R76, R76.H1 ;  /* 0x0000004cff4c723e */ /* 0x000fe200030006ff */
[----:B------:R-:W-:Y:S01]  /*5610*/  IMAD.MOV.U32 R93, RZ, RZ, R130 ;  /* 0x000000ffff5d7224 */ /* 0x000fe200078e0082 */
[----:B------:R-:W-:Y:S01]  /*5620*/  F2FP.F16.E4M3.UNPACK_B R77, R77.H1 ;  /* 0x0000004dff4d723e */ /* 0x000fe200030006ff */
[----:B------:R-:W-:Y:S01]  /*5630*/  IMAD.MOV.U32 R94, RZ, RZ, R132 ;  /* 0x000000ffff5e7224 */ /* 0x000fe200078e0084 */
[----:B0-----:R-:W-:Y:S01]  /*5640*/  LOP3.LUT R125, R125, 0x3, RZ, 0xc0, !PT ;  /* 0x000000037d7d7812 */ /* 0x001fe200078ec0ff */
[----:B------:R-:W-:Y:S01]  /*5650*/  IMAD.MOV.U32 R95, RZ, RZ, R134 ;  /* 0x000000ffff5f7224 */ /* 0x000fe200078e0086 */
[----:B------:R-:W-:Y:S01]  /*5660*/  HMMA.16816.F32 R104, R120, R108, R104 ;  /* 0x0000006c7868723c */ /* 0x000fe20000001868 */
[----:B------:R-:W-:Y:S01]  /*5670*/  LDSM.16.MT88.4 R120, [R0+UR7+0x1c00] ;  /* 0x001c00070078783b */ /* 0x000fe20008004200 */
[----:B------:R-:W-:Y:S01]  /*5680*/  IMAD.MOV.U32 R114, RZ, RZ, R117 ;  /* 0x000000ffff727224 */ /* 0x000fe200078e0075 */
[----:B------:R-:W-:Y:S01]  /*5690*/  LOP3.LUT R124, R124, 0x60, RZ, 0xc0, !PT ;  /* 0x000000607c7c7812 */ /* 0x000fe200078ec0ff */
[----:B------:R-:W-:Y:S01]  /*56a0*/  IMAD.SHL.U32 R125, R125, 0x2, RZ ;  /* 0x000000027d7d7824 */ /* 0x000fe200078e00ff */
[----:B------:R-:W2:Y:S03]  /*56b0*/  LDL R116, [R1+0x74] ;  /* 0x0000740001747983 */ /* 0x000ea60000100800 */
[----:B------:R-:W-:Y:S01]  /*56c0*/  HMMA.16816.F32 R84, R92, R96, R84 ;  /* 0x000000605c54723c */ /* 0x000fe20000001854 */
[----:B------:R-:W-:Y:S01]  /*56d0*/  IMAD.MOV.U32 R92, RZ, RZ, R113 ;  /* 0x000000ffff5c7224 */ /* 0x000fe200078e0071 */
[----:B------:R-:W0:Y:S01]  /*56e0*/  LDSM.16.MT88.4 R96, [R8+UR7+0x1c00] ;  /* 0x001c00070860783b */ /* 0x000e220008004200 */
[----:B------:R-:W-:-:S02]  /*56f0*/  IMAD.MOV.U32 R93, RZ, RZ, R115 ;  /* 0x000000ffff5d7224 */ /* 0x000fc400078e0073 */
[----:B------:R-:W-:Y:S01]  /*5700*/  IMAD.MOV.U32 R94, RZ, RZ, R117 ;  /* 0x000000ffff5e7224 */ /* 0x000fe200078e0075 */
[----:B------:R-:W2:Y:S01]  /*5710*/  LDL R118, [R1+0x88] ;  /* 0x0000880001767983 */ /* 0x000ea20000100800 */
[----:B------:R-:W-:Y:S02]  /*5720*/  IMAD.MOV.U32 R95, RZ, RZ, R119 ;  /* 0x000000ffff5f7224 */ /* 0x000fe400078e0077 */
[----:B------:R-:W-:Y:S01]  /*5730*/  IMAD.MOV.U32 R113, RZ, RZ, R115 ;  /* 0x000000ffff717224 */ /* 0x000fe200078e0073 */
[----:B------:R-:W-:Y:S01]  /*5740*/  LEA.HI R124, R124, R125, RZ, 0x1e ;  /* 0x0000007d7c7c7211 */ /* 0x000fe200078ff0ff */
[----:B------:R-:W2:Y:S03]  /*5750*/  LDL R117, [R1+0x7c] ;  /* 0x00007c0001757983 */ /* 0x000ea60000100800 */
[----:B------:R-:W-:Y:S01]  /*5760*/  HMMA.16816.F32 R88, R92, R108, R88 ;  /* 0x0000006c5c58723c */ /* 0x000fe20000001858 */
[----:B------:R-:W1:Y:S01]  /*5770*/  LDSM.16.MT88.4 R92, [R8+UR7+0x1800] ;  /* 0x00180007085c783b */ /* 0x000e620008004200 */
[----:B------:R-:W-:Y:S01]  /*5780*/  IMAD.MOV.U32 R115, RZ, RZ, R119 ;  /* 0x000000ffff737224 */ /* 0x000fe200078e0077 */
[----:B------:R-:W-:-:S02]  /*5790*/  F2FP.F16.E4M3.UNPACK_B R108, R78.H1 ;  /* 0x0000004eff6c723e */ /* 0x000fc400030006ff */
[----:B------:R-:W-:Y:S01]  /*57a0*/  F2FP.F16.E4M3.UNPACK_B R109, R79.H1 ;  /* 0x0000004fff6d723e */ /* 0x000fe200030006ff */
[----:B------:R-:W2:Y:S03]  /*57b0*/  LDL R119, [R1+0x80] ;  /* 0x0000800001777983 */ /* 0x000ea60000100800 */
[----:B------:R-:W-:Y:S01]  /*57c0*/  HMMA.16816.F32 R80, R112, R76, R80 ;  /* 0x0000004c7050723c */ /* 0x000fe20000001850 */
[----:B------:R-:W-:Y:S01]  /*57d0*/  IMAD.MOV.U32 R112, RZ, RZ, R129 ;  /* 0x000000ffff707224 */ /* 0x000fe200078e0081 */
[----:B------:R-:W2:Y:S01]  /*57e0*/  LDL R128, [R1+0x110] ;  /* 0x0001100001807983 */ /* 0x000ea20000100800 */
[----:B------:R-:W-:Y:S02]  /*57f0*/  IMAD.MOV.U32 R113, RZ, RZ, R131 ;  /* 0x000000ffff717224 */ /* 0x000fe400078e0083 */
[----:B------:R-:W-:Y:S01]  /*5800*/  IMAD.MOV.U32 R114, RZ, RZ, R133 ;  /* 0x000000ffff727224 */ /* 0x000fe200078e0085 */
[----:B------:R-:W2:Y:S01]  /*5810*/  LDL R129, [R1+0x120] ;  /* 0x0001200001817983 */ /* 0x000ea20000100800 */
[----:B------:R-:W-:-:S03]  /*5820*/  IMAD.MOV.U32 R115, RZ, RZ, R135 ;  /* 0x000000ffff737224 */ /* 0x000fc600078e0087 */
[----:B------:R-:W2:Y:S04]  /*5830*/  LDL R135, [R1+0x118] ;  /* 0x0001180001877983 */ /* 0x000ea80000100800 */
[----:B------:R-:W-:Y:S01]  /*5840*/  HMMA.16816.F32 R84, R112, R76, R84 ;  /* 0x0000004c7054723c */ /* 0x000fe20000001854 */
[----:B------:R-:W-:Y:S01]  /*5850*/  F2FP.F16.E4M3.UNPACK_B R76, R110 ;  /* 0x0000006eff4c723e */ /* 0x000fe200020006ff */
[----:B------:R-:W2:Y:S01]  /*5860*/  LDL R130, [R1+0x128] ;  /* 0x0001280001827983 */ /* 0x000ea20000100800 */
[----:B------:R-:W-:Y:S01]  /*5870*/  F2FP.F16.E4M3.UNPACK_B R77, R111 ;  /* 0x0000006fff4d723e */ /* 0x000fe200020006ff */
[----:B0-----:R-:W-:Y:S02]  /*5880*/  IMAD.MOV.U32 R114, RZ, RZ, R96 ;  /* 0x000000ffff727224 */ /* 0x001fe400078e0060 */
[----:B------:R-:W2:Y:S01]  /*5890*/  LDL R131, [R1+0x130] ;  /* 0x0001300001837983 */ /* 0x000ea20000100800 */
[----:B------:R-:W-:-:S03]  /*58a0*/  IMAD.MOV.U32 R115, RZ, RZ, R98 ;  /* 0x000000ffff737224 */ /* 0x000fc600078e0062 */
[----:B------:R-:W2:Y:S04]  /*58b0*/  LDL R125, [R1+0x124] ;  /* 0x00012400017d7983 */ /* 0x000ea80000100800 */
[----:B------:R-:W2:Y:S01]  /*58c0*/  LDL R132, [R1+0x138] ;  /* 0x0001380001847983 */ /* 0x000ea20000100800 */
[----:B-1----:R-:W-:-:S03]  /*58d0*/  IMAD.MOV.U32 R112, RZ, RZ, R92 ;  /* 0x000000ffff707224 */ /* 0x002fc600078e005c */
[----:B------:R-:W2:Y:S01]  /*58e0*/  LDL R133, [R1+0x140] ;  /* 0x0001400001857983 */ /* 0x000ea20000100800 */
[----:B------:R-:W-:-:S03]  /*58f0*/  IMAD.MOV.U32 R113, RZ, RZ, R94 ;  /* 0x000000ffff717224 */ /* 0x000fc600078e005e */
[----:B------:R-:W2:Y:S04]  /*5900*/  LDL R134, [R1+0x148] ;  /* 0x0001480001867983 */ /* 0x000ea80000100800 */
[----:B------:R-:W-:Y:S01]  /*5910*/  HMMA.16816.F32 R88, R112, R76, R88 ;  /* 0x0000004c7058723c */ /* 0x000fe20000001858 */
[----:B------:R-:W-:Y:S02]  /*5920*/  IMAD.MOV.U32 R112, RZ, RZ, R100 ;  /* 0x000000ffff707224 */ /* 0x000fe400078e0064 */
[----:B------:R-:W-:Y:S02]  /*5930*/  IMAD.MOV.U32 R113, RZ, RZ, R102 ;  /* 0x000000ffff717224 */ /* 0x000fe400078e0066 */
[----:B------:R-:W-:Y:S02]  /*5940*/  IMAD.MOV.U32 R114, RZ, RZ, R120 ;  /* 0x000000ffff727224 */ /* 0x000fe400078e0078 */
[----:B------:R-:W-:-:S07]  /*5950*/  IMAD.MOV.U32 R115, RZ, RZ, R122 ;  /* 0x000000ffff737224 */ /* 0x000fce00078e007a */
[----:B------:R-:W-:Y:S01]  /*5960*/  HMMA.16816.F32 R104, R112, R76, R104 ;  /* 0x0000004c7068723c */ /* 0x000fe20000001868 */
[----:B------:R-:W-:Y:S01]  /*5970*/  F2FP.F16.E4M3.UNPACK_B R76, R78 ;  /* 0x0000004eff4c723e */ /* 0x000fe200020006ff */
[----:B------:R-:W-:Y:S01]  /*5980*/  IMAD.MOV.U32 R112, RZ, RZ, R92 ;  /* 0x000000ffff707224 */ /* 0x000fe200078e005c */
[----:B------:R-:W-:Y:S01]  /*5990*/  F2FP.F16.E4M3.UNPACK_B R77, R79 ;  /* 0x0000004fff4d723e */ /* 0x000fe200020006ff */
[----:B------:R-:W-:Y:S02]  /*59a0*/  IMAD.MOV.U32 R113, RZ, RZ, R94 ;  /* 0x000000ffff717224 */ /* 0x000fe400078e005e */
[----:B------:R-:W-:Y:S02]  /*59b0*/  IMAD.MOV.U32 R114, RZ, RZ, R96 ;  /* 0x000000ffff727224 */ /* 0x000fe400078e0060 */
[----:B------:R-:W-:-:S07]  /*59c0*/  IMAD.MOV.U32 R115, RZ, RZ, R98 ;  /* 0x000000ffff737224 */ /* 0x000fce00078e0062 */
[----:B------:R-:W-:Y:S01]  /*59d0*/  HMMA.16816.F32 R80, R112, R76, R80 ;  /* 0x0000004c7050723c */ /* 0x000fe20000001850 */
[----:B------:R-:W-:Y:S02]  /*59e0*/  IMAD.MOV.U32 R112, RZ, RZ, R100 ;  /* 0x000000ffff707224 */ /* 0x000fe400078e0064 */
[----:B------:R-:W-:Y:S02]  /*59f0*/  IMAD.MOV.U32 R113, RZ, RZ, R102 ;  /* 0x000000ffff717224 */ /* 0x000fe400078e0066 */
[----:B------:R-:W-:Y:S02]  /*5a00*/  IMAD.MOV.U32 R114, RZ, RZ, R120 ;  /* 0x000000ffff727224 */ /* 0x000fe400078e0078 */
[----:B------:R-:W-:Y:S02]  /*5a10*/  IMAD.MOV.U32 R115, RZ, RZ, R122 ;  /* 0x000000ffff737224 */ /* 0x000fe400078e007a */
[----:B------:R-:W-:Y:S02]  /*5a20*/  IMAD.MOV.U32 R78, RZ, RZ, R97 ;  /* 0x000000ffff4e7224 */ /* 0x000fe400078e0061 */
[----:B------:R-:W-:Y:S01]  /*5a30*/  IMAD.MOV.U32 R79, RZ, RZ, R99 ;  /* 0x000000ffff4f7224 */ /* 0x000fe200078e0063 */
[----:B------:R-:W-:-:S02]  /*5a40*/  F2FP.F16.E4M3.UNPACK_B R110, R110.H1 ;  /* 0x0000006eff6e723e */ /* 0x000fc400030006ff */
[----:B------:R-:W-:Y:S01]  /*5a50*/  F2FP.F16.E4M3.UNPACK_B R111, R111.H1 ;  /* 0x0000006fff6f723e */ /* 0x000fe200030006ff */
[----:B------:R-:W-:Y:S01]  /*5a60*/  HMMA.16816.F32 R84, R112, R76, R84 ;  /* 0x0000004c7054723c */ /* 0x000fe20000001854 */
[----:B------:R-:W-:Y:S02]  /*5a70*/  IMAD.MOV.U32 R76, RZ, RZ, R93 ;  /* 0x000000ffff4c7224 */ /* 0x000fe400078e005d */
[----:B------:R-:W-:Y:S01]  /*5a80*/  VIADD R92, R124, UR6 ;  /* 0x000000067c5c7c36 */ /* 0x000fe20008000000 */
[----:B------:R-:W-:Y:S01]  /*5a90*/  LEA R120, R5, UR7, 0x2 ;  /* 0x0000000705787c11 */ /* 0x000fe2000f8e10ff */
[----:B------:R-:W-:Y:S01]  /*5aa0*/  IMAD.MOV.U32 R77, RZ, RZ, R95 ;  /* 0x000000ffff4d7224 */ /* 0x000fe200078e005f */
[----:B------:R-:W0:Y:S01]  /*5ab0*/  S2R R100, SR_TID.X ;  /* 0x0000000000647919 */ /* 0x000e220000002100 */
[----:B------:R-:W2:Y:S05]  /*5ac0*/  LDL R113, [R1+0x64] ;  /* 0x0000640001717983 */ /* 0x000eaa0000100800 */
[----:B------:R-:W-:Y:S01]  /*5ad0*/  HMMA.16816.F32 R80, R76, R108, R80 ;  /* 0x0000006c4c50723c */ /* 0x000fe20000001850 */
[----:B------:R-:W-:Y:S01]  /*5ae0*/  IMAD.MOV.U32 R76, RZ, RZ, R101 ;  /* 0x000000ffff4c7224 */ /* 0x000fe200078e0065 */
[----:B------:R-:W2:Y:S01]  /*5af0*/  LDL R112, [R1+0x78] ;  /* 0x0000780001707983 */ /* 0x000ea20000100800 */
[----:B------:R-:W-:-:S02]  /*5b00*/  IMAD.MOV.U32 R77, RZ, RZ, R103 ;  /* 0x000000ffff4d7224 */ /* 0x000fc400078e0067 */
[----:B------:R-:W-:Y:S01]  /*5b10*/  IMAD.MOV.U32 R78, RZ, RZ, R121 ;  /* 0x000000ffff4e7224 */ /* 0x000fe200078e0079 */
[----:B------:R-:W2:Y:S01]  /*5b20*/  LDL R115, [R1+0x6c] ;  /* 0x00006c0001737983 */ /* 0x000ea20000100800 */
[----:B------:R-:W-:-:S03]  /*5b30*/  IMAD.MOV.U32 R79, RZ, RZ, R123 ;  /* 0x000000ffff4f7224 */ /* 0x000fc600078e007b */
[----:B------:R-:W2:Y:S04]  /*5b40*/  LDL R114, [R1+0x90] ;  /* 0x0000900001727983 */ /* 0x000ea80000100800 */
[----:B------:R-:W-:Y:S01]  /*5b50*/  HMMA.16816.F32 R84, R76, R108, R84 ;  /* 0x0000006c4c54723c */ /* 0x000fe20000001854 */
[----:B------:R-:W-:Y:S01]  /*5b60*/  IMAD.MOV.U32 R76, RZ, RZ, R93 ;  /* 0x000000ffff4c7224 */ /* 0x000fe200078e005d */
[CC--:B------:R-:W-:Y:S01]  /*5b70*/  ISETP.GE.AND P6, PT, R16.reuse, R92.reuse, PT ;  /* 0x0000005c1000720c */ /* 0x0c0fe20003fc6270 */
[----:B------:R-:W-:Y:S01]  /*5b80*/  IMAD.MOV.U32 R77, RZ, RZ, R95 ;  /* 0x000000ffff4d7224 */ /* 0x000fe200078e005f */
[----:B------:R-:W-:Y:S01]  /*5b90*/  ISETP.GT.AND P1, PT, R16, R92, PT ;  /* 0x0000005c1000720c */ /* 0x000fe20003f24270 */
[----:B------:R-:W-:Y:S02]  /*5ba0*/  IMAD.MOV.U32 R78, RZ, RZ, R97 ;  /* 0x000000ffff4e7224 */ /* 0x000fe400078e0061 */
[----:B------:R-:W-:Y:S01]  /*5bb0*/  FMUL R80, R80, UR10 ;  /* 0x0000000a50507c20 */ /* 0x000fe20008400000 */
[----:B------:R-:W-:-:S02]  /*5bc0*/  IMAD.MOV.U32 R79, RZ, RZ, R99 ;  /* 0x000000ffff4f7224 */ /* 0x000fc400078e0063 */
[----:B------:R-:W-:Y:S01]  /*5bd0*/  FMUL R94, R82, UR10 ;  /* 0x0000000a525e7c20 */ /* 0x000fe20008400000 */
[----:B------:R-:W-:Y:S01]  /*5be0*/  FMUL R81, R81, UR10 ;  /* 0x0000000a51517c20 */ /* 0x000fe20008400000 */
[----:B------:R-:W2:Y:S03]  /*5bf0*/  LDL R109, [R1+0x84] ;  /* 0x00008400016d7983 */ /* 0x000ea60000100800 */
[----:B------:R-:W-:Y:S01]  /*5c00*/  HMMA.16816.F32 R76, R76, R110, R88 ;  /* 0x0000006e4c4c723c */ /* 0x000fe20000001858 */
[----:B------:R-:W-:Y:S01]  /*5c10*/  IMAD.MOV.U32 R88, RZ, RZ, R101 ;  /* 0x000000ffff587224 */ /* 0x000fe200078e0065 */
[----:B0-----:R-:W-:Y:S01]  /*5c20*/  LOP3.LUT R100, R100, 0x1c, RZ, 0xc0, !PT ;  /* 0x0000001c64647812 */ /* 0x001fe200078ec0ff */
[----:B------:R-:W-:Y:S01]  /*5c30*/  IMAD.MOV.U32 R89, RZ, RZ, R103 ;  /* 0x000000ffff597224 */ /* 0x000fe200078e0067 */
[----:B------:R-:W2:Y:S01]  /*5c40*/  LDL R108, [R1+0x98] ;  /* 0x00009800016c7983 */ /* 0x000ea20000100800 */
[----:B------:R-:W-:-:S02]  /*5c50*/  IMAD.MOV.U32 R90, RZ, RZ, R121 ;  /* 0x000000ffff5a7224 */ /* 0x000fc400078e0079 */
[----:B------:R-:W-:Y:S01]  /*5c60*/  IMAD.MOV.U32 R91, RZ, RZ, R123 ;  /* 0x000000ffff5b7224 */ /* 0x000fe200078e007b */
[----:B------:R-:W2:Y:S01]  /*5c70*/  LDL R122, [R1+0xa4] ;  /* 0x0000a400017a7983 */ /* 0x000ea20000100800 */
[----:B------:R-:W-:Y:S02]  /*5c80*/  VIADD R93, R92, 0x20 ;  /* 0x000000205c5d7836 */ /* 0x000fe40000000000 */
[----:B------:R-:W-:Y:S01]  /*5c90*/  FMUL R82, R84, UR10 ;  /* 0x0000000a54527c20 */ /* 0x000fe20008400000 */
[----:B------:R-:W2:Y:S02]  /*5ca0*/  LDL R124, [R1+0xb4] ;  /* 0x0000b400017c7983 */ /* 0x000ea40000100800 */
[----:B------:R-:W-:Y:S01]  /*5cb0*/  HMMA.16816.F32 R88, R88, R110, R104 ;  /* 0x0000006e5858723c */ /* 0x000fe20000001868 */
[-C--:B------:R-:W-:Y:S01]  /*5cc0*/  ISETP.GE.AND P2, PT, R16, R93.reuse, PT ;  /* 0x0000005d1000720c */ /* 0x080fe20003f46270 */
[----:B------:R-:W-:Y:S01]  /*5cd0*/  FMUL R95, R87, UR10 ;  /* 0x0000000a575f7c20 */ /* 0x000fe20008400000 */
[-C--:B------:R-:W-:Y:S01]  /*5ce0*/  ISETP.GE.AND P3, PT, R17, R93.reuse, PT ;  /* 0x0000005d1100720c */ /* 0x080fe20003f66270 */
[----:B------:R-:W2:Y:S01]  /*5cf0*/  LDL R111, [R1+0x68] ;  /* 0x00006800016f7983 */ /* 0x000ea20000100800 */
[----:B------:R-:W-:-:S02]  /*5d00*/  ISETP.GE.AND P4, PT, R18, R93, PT ;  /* 0x0000005d1200720c */ /* 0x000fc40003f86270 */
[----:B------:R-:W-:Y:S01]  /*5d10*/  ISETP.GE.AND P5, PT, R19, R93, PT ;  /* 0x0000005d1300720c */ /* 0x000fe20003fa6270 */
[----:B------:R-:W-:Y:S01]  /*5d20*/  FMUL R76, R76, UR10 ;  /* 0x0000000a4c4c7c20 */ /* 0x000fe20008400000 */
[----:B------:R-:W-:Y:S01]  /*5d30*/  FSEL R93, R80, -INF , P2 ;  /* 0xff800000505d7808 */ /* 0x000fe20001000000 */
        /* <DEDUP_REMOVED lines=8> */
[----:B------:R-:W2:Y:S01]  /*5dc0*/  LDL R110, [R1+0x70] ;  /* 0x00007000016e7983 */ /* 0x000ea20000100800 */
[----:B------:R-:W-:Y:S01]  /*5dd0*/  FSEL R94, R94, -INF , P1 ;  /* 0xff8000005e5e7808 */ /* 0x000fe20000800000 */
[----:B------:R-:W-:Y:S01]  /*5de0*/  FMUL R89, R89, UR10 ;  /* 0x0000000a59597c20 */ /* 0x000fe20008400000 */
[CC--:B------:R-:W-:Y:S01]  /*5df0*/  ISETP.GE.AND P2, PT, R17.reuse, R92.reuse, PT ;  /* 0x0000005c1100720c */ /* 0x0c0fe20003f46270 */
[----:B------:R-:W2:Y:S01]  /*5e00*/  LDL R121, [R1+0x9c] ;  /* 0x00009c0001797983 */ /* 0x000ea20000100800 */
[----:B------:R-:W-:-:S02]  /*5e10*/  ISETP.GT.AND P3, PT, R17, R92, PT ;  /* 0x0000005c1100720c */ /* 0x000fc40003f64270 */
[CC--:B------:R-:W-:Y:S01]  /*5e20*/  ISETP.GE.AND P4, PT, R18.reuse, R92.reuse, PT ;  /* 0x0000005c1200720c */ /* 0x0c0fe20003f86270 */
[----:B------:R-:W2:Y:S01]  /*5e30*/  LDL R123, [R1+0xf0] ;  /* 0x0000f000017b7983 */ /* 0x000ea20000100800 */
[-C--:B------:R-:W-:Y:S02]  /*5e40*/  ISETP.GT.AND P5, PT, R18, R92.reuse, PT ;  /* 0x0000005c1200720c */ /* 0x080fe40003fa4270 */
[CC--:B------:R-:W-:Y:S02]  /*5e50*/  ISETP.GE.AND P6, PT, R19.reuse, R92.reuse, PT ;  /* 0x0000005c1300720c */ /* 0x0c0fe40003fc6270 */
[----:B------:R-:W-:Y:S01]  /*5e60*/  ISETP.GT.AND P1, PT, R19, R92, PT ;  /* 0x0000005c1300720c */ /* 0x000fe20003f24270 */
[----:B------:R-:W-:Y:S02]  /*5e70*/  VIADD R92, R92, 0x21 ;  /* 0x000000215c5c7836 */ /* 0x000fe40000000000 */
[----:B------:R-:W-:Y:S01]  /*5e80*/  FMUL R86, R88, UR10 ;  /* 0x0000000a58567c20 */ /* 0x000fe20008400000 */
[----:B------:R-:W-:Y:S01]  /*5e90*/  FMUL R90, R90, UR10 ;  /* 0x0000000a5a5a7c20 */ /* 0x000fe20008400000 */
[----:B------:R-:W-:Y:S01]  /*5ea0*/  FMUL R91, R91, UR10 ;  /* 0x0000000a5b5b7c20 */ /* 0x000fe20008400000 */
[----:B------:R-:W-:Y:S01]  /*5eb0*/  FSEL R78, R78, -INF , P2 ;  /* 0xff8000004e4e7808 */ /* 0x000fe20001000000 */
[----:B------:R-:W-:Y:S01]  /*5ec0*/  FMUL R76, R83, UR10 ;  /* 0x0000000a534c7c20 */ /* 0x000fe20008400000 */
[----:B------:R-:W-:-:S02]  /*5ed0*/  FSEL R88, R79, -INF , P3 ;  /* 0xff8000004f587808 */ /* 0x000fc40001800000 */
[-C--:B------:R-:W-:Y:S02]  /*5ee0*/  ISETP.GE.AND P2, PT, R16, R92.reuse, PT ;  /* 0x0000005c1000720c */ /* 0x080fe40003f46270 */
[----:B------:R-:W-:Y:S01]  /*5ef0*/  FSEL R79, R89, -INF , P5 ;  /* 0xff800000594f7808 */ /* 0x000fe20002800000 */
[----:B------:R-:W-:Y:S01]  /*5f00*/  FMUL R89, R85, UR10 ;  /* 0x0000000a55597c20 */ /* 0x000fe20008400000 */
[-C--:B------:R-:W-:Y:S02]  /*5f10*/  ISETP.GE.AND P3, PT, R17, R92.reuse, PT ;  /* 0x0000005c1100720c */ /* 0x080fe40003f66270 */
[----:B------:R-:W-:Y:S02]  /*5f20*/  FSEL R86, R86, -INF , P4 ;  /* 0xff80000056567808 */ /* 0x000fe40002000000 */
[-C--:B------:R-:W-:Y:S02]  /*5f30*/  ISETP.GE.AND P5, PT, R19, R92.reuse, PT ;  /* 0x0000005c1300720c */ /* 0x080fe40003fa6270 */
[----:B------:R-:W-:-:S02]  /*5f40*/  ISETP.GE.AND P4, PT, R18, R92, PT ;  /* 0x0000005c1200720c */ /* 0x000fc40003f86270 */
[----:B------:R-:W-:Y:S02]  /*5f50*/  FSEL R85, R90, -INF , P6 ;  /* 0xff8000005a557808 */ /* 0x000fe40003000000 */
[----:B------:R-:W-:Y:S02]  /*5f60*/  FSEL R83, R91, -INF , P1 ;  /* 0xff8000005b537808 */ /* 0x000fe40000800000 */
[----:B------:R-:W-:Y:S02]  /*5f70*/  FSEL R92, R81, -INF , P2 ;  /* 0xff800000515c7808 */ /* 0x000fe40001000000 */
[----:B------:R-:W-:Y:S02]  /*5f80*/  FMNMX3 R98, R77, R94, R93, !PT ;  /* 0x0000005e4d627276 */ /* 0x000fe4000780005d */
[----:B------:R-:W-:Y:S02]  /*5f90*/  FSEL R90, R76, -INF , P3 ;  /* 0xff8000004c5a7808 */ /* 0x000fe40001800000 */
[----:B------:R-:W-:-:S02]  /*5fa0*/  FSEL R81, R95, -INF , P5 ;  /* 0xff8000005f517808 */ /* 0x000fc40002800000 */
[----:B------:R-:W-:Y:S02]  /*5fb0*/  FMNMX3 R96, R78, R88, R84, !PT ;  /* 0x000000584e607276 */ /* 0x000fe40007800054 */
[----:B------:R-:W-:Y:S02]  /*5fc0*/  FSEL R87, R89, -INF , P4 ;  /* 0xff80000059577808 */ /* 0x000fe40002000000 */
[----:B------:R-:W-:Y:S02]  /*5fd0*/  FMNMX3 R95, R86, R79, R82, !PT ;  /* 0x0000004f565f7276 */ /* 0x000fe40007800052 */
[----:B------:R-:W-:Y:S02]  /*5fe0*/  FMNMX3 R91, R85, R83, R80, !PT ;  /* 0x00000053555b7276 */ /* 0x000fe40007800050 */
[----:B------:R-:W-:Y:S02]  /*5ff0*/  FMNMX R98, R92, R98, !PT ;  /* 0x000000625c627209 */ /* 0x000fe40007800000 */
[----:B------:R-:W-:-:S02]  /*6000*/  FMNMX R96, R90, R96, !PT ;  /* 0x000000605a607209 */ /* 0x000fc40007800000 */
[----:B------:R-:W-:Y:S02]  /*6010*/  FMNMX R95, R87, R95, !PT ;  /* 0x0000005f575f7209 */ /* 0x000fe40007800000 */
[----:B------:R-:W-:Y:S01]  /*6020*/  FMNMX R91, R81, R91, !PT ;  /* 0x0000005b515b7209 */ /* 0x000fe20007800000 */
[----:B------:R-:W0:Y:S04]  /*6030*/  SHFL.BFLY PT, R99, R98, 0x2, 0x1f ;  /* 0x0c401f0062637f89 */ /* 0x000e2800000e0000 */
[----:B------:R-:W1:Y:S04]  /*6040*/  SHFL.BFLY PT, R97, R96, 0x2, 0x1f ;  /* 0x0c401f0060617f89 */ /* 0x000e6800000e0000 */
[----:B------:R-:W3:Y:S04]  /*6050*/  SHFL.BFLY PT, R76, R95, 0x2, 0x1f ;  /* 0x0c401f005f4c7f89 */ /* 0x000ee800000e0000 */
[----:B------:R-:W4:Y:S01]  /*6060*/  SHFL.BFLY PT, R89, R91, 0x2, 0x1f ;  /* 0x0c401f005b597f89 */ /* 0x000f2200000e0000 */
[----:B0-----:R-:W-:-:S02]  /*6070*/  FMNMX R99, R98, R99, !PT ;  /* 0x0000006362637209 */ /* 0x001fc40007800000 */
[----:B-1----:R-:W-:Y:S02]  /*6080*/  FMNMX R97, R96, R97, !PT ;  /* 0x0000006160617209 */ /* 0x002fe40007800000 */
[----:B---3--:R-:W-:Y:S02]  /*6090*/  FMNMX R76, R95, R76, !PT ;  /* 0x0000004c5f4c7209 */ /* 0x008fe40007800000 */
[----:B----4-:R-:W-:Y:S01]  /*60a0*/  FMNMX R89, R91, R89, !PT ;  /* 0x000000595b597209 */ /* 0x010fe20007800000 */
[----:B------:R-:W0:Y:S04]  /*60b0*/  SHFL.BFLY PT, R95, R97, 0x1, 0x1f ;  /* 0x0c201f00615f7f89 */ /* 0x000e2800000e0000 */
[----:B------:R-:W1:Y:S04]  /*60c0*/  SHFL.BFLY PT, R91, R99, 0x1, 0x1f ;  /* 0x0c201f00635b7f89 */ /* 0x000e6800000e0000 */
[----:B------:R-:W3:Y:S04]  /*60d0*/  SHFL.BFLY PT, R96, R76, 0x1, 0x1f ;  /* 0x0c201f004c607f89 */ /* 0x000ee800000e0000 */
[----:B------:R-:W4:Y:S01]  /*60e0*/  SHFL.BFLY PT, R98, R89, 0x1, 0x1f ;  /* 0x0c201f0059627f89 */ /* 0x000f2200000e0000 */
[----:B0-----:R-:W-:-:S02]  /*60f0*/  FMNMX R95, R97, R95, !PT ;  /* 0x0000005f615f7209 */ /* 0x001fc40007800000 */
[----:B-1----:R-:W-:Y:S01]  /*6100*/  FMNMX R91, R99, R91, !PT ;  /* 0x0000005b635b7209 */ /* 0x002fe20007800000 */
[----:B------:R-:W-:Y:S01]  /*6110*/  BAR.SYNC.DEFER_BLOCKING 0x0 ;  /* 0x0000000000007b1d */ /* 0x000fe20000010000 */
[----:B---3--:R-:W-:Y:S02]  /*6120*/  FMNMX R96, R76, R96, !PT ;  /* 0x000000604c607209 */ /* 0x008fe40007800000 */
[----:B----4-:R-:W-:-:S03]  /*6130*/  FMNMX R98, R89, R98, !PT ;  /* 0x0000006259627209 */ /* 0x010fc60007800000 */
[----:B------:R-:W-:Y:S04]  /*6140*/  @!P0 STS [R21+0x2000], R91 ;  /* 0x0020005b15008388 */ /* 0x000fe80000000800 */
[----:B------:R-:W-:Y:S04]  /*6150*/  @!P0 STS [R36+0x2000], R95 ;  /* 0x0020005f24008388 */ /* 0x000fe80000000800 */
[----:B------:R-:W-:Y:S04]  /*6160*/  @!P0 STS [R37+0x2000], R96 ;  /* 0x0020006025008388 */ /* 0x000fe80000000800 */
[----:B------:R-:W-:Y:S01]  /*6170*/  @!P0 STS [R38+0x2000], R98 ;  /* 0x0020006226008388 */ /* 0x000fe20000000800 */
[----:B------:R-:W-:Y:S06]  /*6180*/  BAR.SYNC.DEFER_BLOCKING 0x0 ;  /* 0x0000000000007b1d */ /* 0x000fec0000010000 */
[----:B------:R-:W0:Y:S04]  /*6190*/  LDS R76, [R120+0x2000] ;  /* 0x00200000784c7984 */ /* 0x000e280000000800 */
[----:B0-----:R-:W0:Y:S02]  /*61a0*/  SHFL.BFLY PT, R89, R76, 0x2, 0x1f ;  /* 0x0c401f004c597f89 */ /* 0x001e2400000e0000 */
[----:B0-----:R-:W-:-:S05]  /*61b0*/  FMNMX R89, R76, R89, !PT ;  /* 0x000000594c597209 */ /* 0x001fca0007800000 */
[----:B------:R-:W0:Y:S02]  /*61c0*/  SHFL.BFLY PT, R76, R89, 0x1, 0x1f ;  /* 0x0c201f00594c7f89 */ /* 0x000e2400000e0000 */
[----:B0-----:R-:W-:-:S05]  /*61d0*/  FMNMX R76, R89, R76, !PT ;  /* 0x0000004c594c7209 */ /* 0x001fca0007800000 */
[----:B------:R-:W-:Y:S01]  /*61e0*/  @!P0 STS [R120+0x2000], R76 ;  /* 0x0020004c78008388 */ /* 0x000fe20000000800 */
[----:B------:R-:W-:Y:S01]  /*61f0*/  BAR.SYNC.DEFER_BLOCKING 0x0 ;  /* 0x0000000000007b1d */ /* 0x000fe20000010000 */
[----:B------:R-:W-:-:S05]  /*6200*/  LEA R100, R100, UR7, 0x2 ;  /* 0x0000000764647c11 */ /* 0x000fca000f8e10ff */
[----:B------:R-:W0:Y:S04]  /*6210*/  LDS R76, [R100+0x2000] ;  /* 0x00200000644c7984 */ /* 0x000e280000000800 */
[----:B------:R-:W1:Y:S04]  /*6220*/  LDS R95, [R22+0x2000] ;  /* 0x00200000165f7984 */ /* 0x000e680000000800 */
[----:B------:R-:W3:Y:S04]  /*6230*/  LDS R91, [R23+0x2000] ;  /* 0x00200000175b7984 */ /* 0x000ee80000000800 */
[----:B------:R-:W4:Y:S01]  /*6240*/  LDS R89, [R24+0x2000] ;  /* 0x0020000018597984 */ /* 0x000f220000000800 */
[----:B0-----:R-:W-:-:S05]  /*6250*/  FMNMX R76, R76, R2, !PT ;  /* 0x000000024c4c7209 */ /* 0x001fca0007800000 */
[----:B------:R-:W-:Y:S01]  /*6260*/  FADD R97, R77, -R76 ;  /* 0x8000004c4d617221 */ /* 0x000fe20000000000 */
[----:B-1----:R-:W-:-:S05]  /*6270*/  FMNMX R77, R95, R39, !PT ;  /* 0x000000275f4d7209 */ /* 0x002fca0007800000 */
[----:B------:R-:W-:-:S04]  /*6280*/  FADD R78, R78, -R77 ;  /* 0x8000004d4e4e7221 */ /* 0x000fc80000000000 */
[----:B------:R-:W-:-:S04]  /*6290*/  FMUL R78, R78, 1.4426950216293334961 ;  /* 0x3fb8aa3b4e4e7820 */ /* 0x000fc80000400000 */
[----:B------:R3:W-:Y:S02]  /*62a0*/  MUFU.EX2 R99, R78 ;  /* 0x0000004e00637308 */ /* 0x0007e40000000800 */
[----:B---3--:R-:W-:-:S05]  /*62b0*/  FMNMX R78, R91, R3, !PT ;  /* 0x000000035b4e7209 */ /* 0x008fca0007800000 */
[----:B------:R-:W-:-:S04]  /*62c0*/  FADD R79, R79, -R78 ;  /* 0x8000004e4f4f7221 */ /* 0x000fc80000000000 */
[----:B------:R-:W-:Y:S01]  /*62d0*/  FMUL R79, R79, 1.4426950216293334961 ;  /* 0x3fb8aa3b4f4f7820 */ /* 0x000fe20000400000 */
[----:B------:R-:W-:-:S03]  /*62e0*/  FADD R94, R94, -R76 ;  /* 0x8000004c5e5e7221 */ /* 0x000fc60000000000 */
[----:B------:R4:W-:Y:S01]  /*62f0*/  MUFU.EX2 R104, R79 ;  /* 0x0000004f00687308 */ /* 0x0009e20000000800 */
[----:B------:R-:W-:Y:S01]  /*6300*/  FADD R93, R93, -R76 ;  /* 0x8000004c5d5d7221 */ /* 0x000fe20000000000 */
[----:B------:R-:W-:Y:S01]  /*6310*/  FADD R88, R88, -R77 ;  /* 0x8000004d58587221 */ /* 0x000fe20000000000 */
[----:B------:R-:W-:Y:S01]  /*6320*/  FMUL R97, R97, 1.4426950216293334961 ;  /* 0x3fb8aa3b61617820 */ /* 0x000fe20000400000 */
[----:B------:R-:W-:Y:S01]  /*6330*/  FADD R86, R86, -R78 ;  /* 0x8000004e56567221 */ /* 0x000fe20000000000 */
[----:B----4-:R-:W-:Y:S01]  /*6340*/  FMNMX R79, R89, R4, !PT ;  /* 0x00000004594f7209 */ /* 0x010fe20007800000 */
[----:B------:R-:W-:Y:S01]  /*6350*/  FMUL R94, R94, 1.4426950216293334961 ;  /* 0x3fb8aa3b5e5e7820 */ /* 0x000fe20000400000 */
[----:B------:R-:W-:Y:S01]  /*6360*/  FMUL R93, R93, 1.4426950216293334961 ;  /* 0x3fb8aa3b5d5d7820 */ /* 0x000fe20000400000 */
[----:B------:R-:W-:Y:S02]  /*6370*/  FADD R92, R92, -R76 ;  /* 0x8000004c5c5c7221 */ /* 0x000fe40000000000 */
[--C-:B------:R-:W-:Y:S01]  /*6380*/  FADD R85, R85, -R79.reuse ;  /* 0x8000004f55557221 */ /* 0x100fe20000000000 */
[----:B------:R-:W-:Y:S01]  /*6390*/  FADD R83, R83, -R79 ;  /* 0x8000004f53537221 */ /* 0x000fe20000000000 */
[----:B------:R-:W-:Y:S01]  /*63a0*/  FMUL R88, R88, 1.4426950216293334961 ;  /* 0x3fb8aa3b58587820 */ /* 0x000fe20000400000 */
[----:B------:R-:W-:Y:S01]  /*63b0*/  FADD R84, R84, -R77 ;  /* 0x8000004d54547221 */ /* 0x000fe20000000000 */
[----:B------:R-:W-:Y:S01]  /*63c0*/  FMUL R86, R86, 1.4426950216293334961 ;  /* 0x3fb8aa3b56567820 */ /* 0x000fe20000400000 */
[--C-:B------:R-:W-:Y:S01]  /*63d0*/  FADD R82, R82, -R78.reuse ;  /* 0x8000004e52527221 */ /* 0x100fe20000000000 */
[----:B------:R-:W-:Y:S01]  /*63e0*/  FMUL R85, R85, 1.4426950216293334961 ;  /* 0x3fb8aa3b55557820 */ /* 0x000fe20000400000 */
[----:B------:R-:W-:Y:S01]  /*63f0*/  FMUL R83, R83, 1.4426950216293334961 ;  /* 0x3fb8aa3b53537820 */ /* 0x000fe20000400000 */
[----:B------:R-:W-:Y:S01]  /*6400*/  FADD R80, R80, -R79 ;  /* 0x8000004f50507221 */ /* 0x000fe20000000000 */
[----:B------:R-:W-:Y:S01]  /*6410*/  MUFU.EX2 R97, R97 ;  /* 0x0000006100617308 */ /* 0x000fe20000000800 */
[----:B------:R-:W-:Y:S01]  /*6420*/  FMUL R92, R92, 1.4426950216293334961 ;  /* 0x3fb8aa3b5c5c7820 */ /* 0x000fe20000400000 */
[----:B------:R-:W-:Y:S01]  /*6430*/  FMUL R84, R84, 1.4426950216293334961 ;  /* 0x3fb8aa3b54547820 */ /* 0x000fe20000400000 */
[----:B------:R-:W-:Y:S01]  /*6440*/  FADD R90, R90, -R77 ;  /* 0x8000004d5a5a7221 */ /* 0x000fe20000000000 */
[----:B------:R-:W-:Y:S01]  /*6450*/  FMUL R82, R82, 1.4426950216293334961 ;  /* 0x3fb8aa3b52527820 */ /* 0x000fe20000400000 */
[----:B------:R-:W-:-:S03]  /*6460*/  FADD R87, R87, -R78 ;  /* 0x8000004e57577221 */ /* 0x000fc60000000000 */
[----:B------:R-:W0:Y:S01]  /*6470*/  MUFU.EX2 R98, R94 ;  /* 0x0000005e00627308 */ /* 0x000e220000000800 */
[----:B------:R-:W-:Y:S01]  /*6480*/  FMUL R80, R80, 1.4426950216293334961 ;  /* 0x3fb8aa3b50507820 */ /* 0x000fe20000400000 */
[----:B------:R-:W-:Y:S01]  /*6490*/  FADD R81, R81, -R79 ;  /* 0x8000004f51517221 */ /* 0x000fe20000000000 */
[----:B------:R-:W-:-:S05]  /*64a0*/  FMUL R90, R90, 1.4426950216293334961 ;  /* 0x3fb8aa3b5a5a7820 */ /* 0x000fca0000400000 */
[----:B------:R-:W-:Y:S01]  /*64b0*/  MUFU.EX2 R100, R93 ;  /* 0x0000005d00647308 */ /* 0x000fe20000000800 */
[----:B------:R-:W-:Y:S01]  /*64c0*/  FMUL R87, R87, 1.4426950216293334961 ;  /* 0x3fb8aa3b57577820 */ /* 0x000fe20000400000 */
[----:B------:R-:W-:-:S06]  /*64d0*/  FMUL R81, R81, 1.4426950216293334961 ;  /* 0x3fb8aa3b51517820 */ /* 0x000fcc0000400000 */
[----:B------:R-:W1:Y:S08]  /*64e0*/  MUFU.EX2 R106, R88 ;  /* 0x00000058006a7308 */ /* 0x000e700000000800 */
[----:B------:R0:W3:Y:S08]  /*64f0*/  MUFU.EX2 R93, R86 ;  /* 0x00000056005d7308 */ /* 0x0000f00000000800 */
[----:B------:R-:W-:Y:S08]  /*6500*/  MUFU.EX2 R95, R85 ;  /* 0x00000055005f7308 */ /* 0x000ff00000000800 */
[----:B------:R-:W4:Y:S08]  /*6510*/  MUFU.EX2 R102, R83 ;  /* 0x0000005300667308 */ /* 0x000f300000000800 */
[----:B------:R-:W-:Y:S08]  /*6520*/  MUFU.EX2 R107, R92 ;  /* 0x0000005c006b7308 */ /* 0x000ff00000000800 */
[----:B------:R1:W0:Y:S08]  /*6530*/  MUFU.EX2 R96, R84 ;  /* 0x0000005400607308 */ /* 0x0002300000000800 */
[----:B------:R4:W0:Y:S08]  /*6540*/  MUFU.EX2 R92, R82 ;  /* 0x00000052005c7308 */ /* 0x0008300000000800 */
[----:B------:R-:W1:Y:S08]  /*6550*/  MUFU.EX2 R94, R80 ;  /* 0x00000050005e7308 */ /* 0x000e700000000800 */
[----:B------:R-:W2:Y:S01]  /*6560*/  MUFU.EX2 R105, R90 ;  /* 0x0000005a00697308 */ /* 0x000ea20000000800 */
[----:B0-----:R-:W-:-:S07]  /*6570*/  FADD R86, R97, R98 ;  /* 0x0000006261567221 */ /* 0x001fce0000000000 */
[----:B------:R-:W0:Y:S01]  /*6580*/  MUFU.EX2 R103, R87 ;  /* 0x0000005700677308 */ /* 0x000e220000000800 */
[----:B-1----:R-:W-:-:S07]  /*6590*/  FADD R84, R99, R106 ;  /* 0x0000006a63547221 */ /* 0x002fce0000000000 */
[----:B------:R-:W1:Y:S01]  /*65a0*/  MUFU.EX2 R101, R81 ;  /* 0x0000005100657308 */ /* 0x000e620000000800 */
[----:B---3--:R-:W-:Y:S01]  /*65b0*/  FADD R83, R93, R104 ;  /* 0x000000685d537221 */ /* 0x008fe20000000000 */
[----:B----4-:R-:W-:Y:S01]  /*65c0*/  FADD R82, R95, R102 ;  /* 0x000000665f527221 */ /* 0x010fe20000000000 */
[----:B------:R-:W-:Y:S01]  /*65d0*/  FADD R86, R100, R86 ;  /* 0x0000005664567221 */ /* 0x000fe20000000000 */
[----:B------:R-:W-:Y:S01]  /*65e0*/  FADD R84, R96, R84 ;  /* 0x0000005460547221 */ /* 0x000fe20000000000 */
[----:B------:R-:W-:Y:S01]  /*65f0*/  FADD R83, R92, R83 ;  /* 0x000000535c537221 */ /* 0x000fe20000000000 */
[----:B------:R-:W-:Y:S01]  /*6600*/  FADD R82, R94, R82 ;  /* 0x000000525e527221 */ /* 0x000fe20000000000 */
[----:B------:R-:W-:Y:S01]  /*6610*/  FADD R86, R107, R86 ;  /* 0x000000566b567221 */ /* 0x000fe20000000000 */
[----:B--2---:R-:W-:Y:S01]  /*6620*/  FADD R84, R105, R84 ;  /* 0x0000005469547221 */ /* 0x004fe20000000000 */
[----:B0-----:R-:W-:-:S03]  /*6630*/  FADD R83, R103, R83 ;  /* 0x0000005367537221 */ /* 0x001fc60000000000 */
[----:B------:R-:W0:Y:S01]  /*6640*/  SHFL.BFLY PT, R87, R86, 0x2, 0x1f ;  /* 0x0c401f0056577f89 */ /* 0x000e2200000e0000 */
[----:B-1----:R-:W-:-:S03]  /*6650*/  FADD R82, R101, R82 ;  /* 0x0000005265527221 */ /* 0x002fc60000000000 */
[----:B------:R-:W1:Y:S04]  /*6660*/  SHFL.BFLY PT, R85, R84, 0x2, 0x1f ;  /* 0x0c401f0054557f89 */ /* 0x000e6800000e0000 */
[----:B------:R-:W2:Y:S04]  /*6670*/  SHFL.BFLY PT, R80, R83, 0x2, 0x1f ;  /* 0x0c401f0053507f89 */ /* 0x000ea800000e0000 */
[----:B------:R-:W3:Y:S01]  /*6680*/  SHFL.BFLY PT, R81, R82, 0x2, 0x1f ;  /* 0x0c401f0052517f89 */ /* 0x000ee200000e0000 */
[----:B0-----:R-:W-:Y:S01]  /*6690*/  FADD R87, R86, R87 ;  /* 0x0000005756577221 */ /* 0x001fe20000000000 */
[----:B-1----:R-:W-:Y:S01]  /*66a0*/  FADD R85, R84, R85 ;  /* 0x0000005554557221 */ /* 0x002fe20000000000 */
[----:B--2---:R-:W-:Y:S01]  /*66b0*/  FADD R80, R83, R80 ;  /* 0x0000005053507221 */ /* 0x004fe20000000000 */
[----:B---3--:R-:W-:-:S03]  /*66c0*/  FADD R81, R82, R81 ;  /* 0x0000005152517221 */ /* 0x008fc60000000000 */
[----:B------:R-:W0:Y:S04]  /*66d0*/  SHFL.BFLY PT, R83, R85, 0x1, 0x1f ;  /* 0x0c201f0055537f89 */ /* 0x000e2800000e0000 */
[----:B------:R-:W1:Y:S04]  /*66e0*/  SHFL.BFLY PT, R82, R87, 0x1, 0x1f ;  /* 0x0c201f0057527f89 */ /* 0x000e6800000e0000 */
[----:B------:R-:W2:Y:S04]  /*66f0*/  SHFL.BFLY PT, R84, R80, 0x1, 0x1f ;  /* 0x0c201f0050547f89 */ /* 0x000ea800000e0000 */
[----:B------:R-:W3:Y:S01]  /*6700*/  SHFL.BFLY PT, R86, R81, 0x1, 0x1f ;  /* 0x0c201f0051567f89 */ /* 0x000ee200000e0000 */
[----:B0-----:R-:W-:Y:S01]  /*6710*/  FADD R83, R85, R83 ;  /* 0x0000005355537221 */ /* 0x001fe20000000000 */
[----:B-1----:R-:W-:Y:S01]  /*6720*/  FADD R82, R87, R82 ;  /* 0x0000005257527221 */ /* 0x002fe20000000000 */
[----:B------:R-:W-:Y:S01]  /*6730*/  BAR.SYNC.DEFER_BLOCKING 0x0 ;  /* 0x0000000000007b1d */ /* 0x000fe20000010000 */
[----:B--2---:R-:W-:Y:S01]  /*6740*/  FADD R84, R80, R84 ;  /* 0x0000005450547221 */ /* 0x004fe20000000000 */
[----:B---3--:R-:W-:-:S04]  /*6750*/  FADD R86, R81, R86 ;  /* 0x0000005651567221 */ /* 0x008fc80000000000 */
[----:B------:R-:W-:Y:S04]  /*6760*/  @!P0 STS [R21+0x2000], R82 ;  /* 0x0020005215008388 */ /* 0x000fe80000000800 */
[----:B------:R-:W-:Y:S04]  /*6770*/  @!P0 STS [R36+0x2000], R83 ;  /* 0x0020005324008388 */ /* 0x000fe80000000800 */
[----:B------:R-:W-:Y:S04]  /*6780*/  @!P0 STS [R37+0x2000], R84 ;  /* 0x0020005425008388 */ /* 0x000fe80000000800 */
[----:B------:R-:W-:Y:S01]  /*6790*/  @!P0 STS [R38+0x2000], R86 ;  /* 0x0020005626008388 */ /* 0x000fe20000000800 */
[----:B------:R-:W-:Y:S06]  /*67a0*/  BAR.SYNC.DEFER_BLOCKING 0x0 ;  /* 0x0000000000007b1d */ /* 0x000fec0000010000 */
[----:B------:R-:W0:Y:S04]  /*67b0*/  LDS R82, [R120+0x2000] ;  /* 0x0020000078527984 */ /* 0x000e280000000800 */
[----:B0-----:R-:W0:Y:S02]  /*67c0*/  SHFL.BFLY PT, R80, R82, 0x2, 0x1f ;  /* 0x0c401f0052507f89 */ /* 0x001e2400000e0000 */
[----:B0-----:R-:W-:-:S05]  /*67d0*/  FADD R82, R82, R80 ;  /* 0x0000005052527221 */ /* 0x001fca0000000000 */
[----:B------:R-:W0:Y:S01]  /*67e0*/  SHFL.BFLY PT, R81, R82, 0x1, 0x1f ;  /* 0x0c201f0052517f89 */ /* 0x000e2200000e0000 */
[----:B------:R-:W-:Y:S02]  /*67f0*/  IADD3 R80, P1, PT, R111, UR5, RZ ;  /* 0x000000056f507c10 */ /* 0x000fe4000ff3e0ff */
[----:B------:R-:W-:Y:S01]  /*6800*/  IADD3 R90, P2, PT, R110, UR5, RZ ;  /* 0x000000056e5a7c10 */ /* 0x000fe2000ff5e0ff */
[----:B------:R-:W2:Y:S04]  /*6810*/  LDL R111, [R1+0x8c] ;  /* 0x00008c00016f7983 */ /* 0x000ea80000100800 */
[----:B------:R-:W3:Y:S01]  /*6820*/  LDL R110, [R1+0xa0] ;  /* 0x0000a000016e7983 */ /* 0x000ee20000100800 */
[----:B------:R-:W-:-:S03]  /*6830*/  IADD3.X R91, PT, PT, R115, UR9, RZ, P2, !PT ;  /* 0x00000009735b7c10 */ /* 0x000fc600097fe4ff */
[----:B------:R-:W4:Y:S01]  /*6840*/  LDL R115, [R1+0xb0] ;  /* 0x0000b00001737983 */ /* 0x000f220000100800 */
[----:B0-----:R-:W-:Y:S01]  /*6850*/  FADD R82, R82, R81 ;  /* 0x0000005152527221 */ /* 0x001fe20000000000 */
[----:B------:R-:W-:Y:S02]  /*6860*/  IADD3.X R81, PT, PT, R113, UR9, RZ, P1, !PT ;  /* 0x0000000971517c10 */ /* 0x000fe40008ffe4ff */
[----:B------:R-:W4:Y:S01]  /*6870*/  LDL R113, [R1+0x94] ;  /* 0x0000940001717983 */ /* 0x000f220000100800 */
[----:B------:R-:W-:-:S03]  /*6880*/  IADD3 R86, P1, PT, R112, UR5, RZ ;  /* 0x0000000570567c10 */ /* 0x000fc6000ff3e0ff */
[----:B------:R-:W5:Y:S04]  /*6890*/  LDL R112, [R1+0xa8] ;  /* 0x0000a80001707983 */ /* 0x000f680000100800 */
[----:B------:R0:W-:Y:S01]  /*68a0*/  @!P0 STS [R120+0x2000], R82 ;  /* 0x0020005278008388 */ /* 0x0001e20000000800 */
[----:B------:R-:W-:Y:S01]  /*68b0*/  BAR.SYNC.DEFER_BLOCKING 0x0 ;  /* 0x0000000000007b1d */ /* 0x000fe20000010000 */
[----:B------:R-:W-:Y:S02]  /*68c0*/  IADD3 R84, P2, PT, R119, UR5, RZ ;  /* 0x0000000577547c10 */ /* 0x000fe4000ff5e0ff */
[----:B------:R-:W-:Y:S02]  /*68d0*/  IADD3.X R87, PT, PT, R116, UR9, RZ, P1, !PT ;  /* 0x0000000974577c10 */ /* 0x000fe40008ffe4ff */
[----:B------:R-:W-:Y:S01]  /*68e0*/  IADD3.X R85, PT, PT, R117, UR9, RZ, P2, !PT ;  /* 0x0000000975557c10 */ /* 0x000fe200097fe4ff */
[----:B------:R-:W5:Y:S04]  /*68f0*/  LDL R116, [R1+0xb8] ;  /* 0x0000b80001747983 */ /* 0x000f680000100800 */
[----:B------:R-:W5:Y:S04]  /*6900*/  LDL R117, [R1+0xc0] ;  /* 0x0000c00001757983 */ /* 0x000f680000100800 */
[----:B0-----:R-:W5:Y:S04]  /*6910*/  LDL R120, [R1+0xd8] ;  /* 0x0000d80001787983 */ /* 0x001f680000100800 */
[----:B------:R-:W5:Y:S01]  /*6920*/  LDG.E.U8 R81, desc[UR12][R80.64] ;  /* 0x0000000c50517981 */ /* 0x000f62000c1e1100 */
[----:B------:R-:W-:-:S03]  /*6930*/  IADD3 R82, P1, PT, R118, UR5, RZ ;  /* 0x0000000576527c10 */ /* 0x000fc6000ff3e0ff */
[----:B------:R-:W5:Y:S04]  /*6940*/  LDL R118, [R1+0xc8] ;  /* 0x0000c80001767983 */ /* 0x000f680000100800 */
[----:B------:R-:W5:Y:S04]  /*6950*/  LDG.E.U8 R84, desc[UR12][R84.64] ;  /* 0x0000000c54547981 */ /* 0x000f68000c1e1100 */
[----:B------:R-:W5:Y:S04]  /*6960*/  LDL R80, [R1+0xac] ;  /* 0x0000ac0001507983 */ /* 0x000f680000100800 */
[----:B------:R-:W5:Y:S04]  /*6970*/  LDL R119, [R1+0xd0] ;  /* 0x0000d00001777983 */ /* 0x000f680000100800 */
[----:B------:R-:W5:Y:S01]  /*6980*/  LDL R85, [R1+0xbc] ;  /* 0x0000bc0001557983 */ /* 0x000f620000100800 */
[----:B------:R-:W-:-:S02]  /*6990*/  IADD3 R88, P2, PT, R114, UR5, RZ ;  /* 0x0000000572587c10 */ /* 0x000fc4000ff5e0ff */
[----:B------:R-:W-:Y:S01]  /*69a0*/  IADD3.X R83, PT, PT, R109, UR9, RZ, P1, !PT ;  /* 0x000000096d537c10 */ /* 0x000fe20008ffe4ff */
[----:B------:R-:W5:Y:S01]  /*69b0*/  LDG.E.U8 R90, desc[UR12][R90.64] ;  /* 0x0000000c5a5a7981 */ /* 0x000f62000c1e1100 */
[----:B------:R-:W-:-:S03]  /*69c0*/  IADD3 R108, P1, PT, R108, UR5, RZ ;  /* 0x000000056c6c7c10 */ /* 0x000fc6000ff3e0ff */
[----:B------:R-:W5:Y:S04]  /*69d0*/  LDL R114, [R1+0xcc] ;  /* 0x0000cc0001727983 */ /* 0x000f680000100800 */
[----:B------:R-:W5:Y:S04]  /*69e0*/  LDG.E.U8 R87, desc[UR12][R86.64] ;  /* 0x0000000c56577981 */ /* 0x000f68000c1e1100 */
[----:B------:R-:W5:Y:S04]  /*69f0*/  LDL R91, [R1+0xc4] ;  /* 0x0000c400015b7983 */ /* 0x000f680000100800 */
[----:B------:R-:W5:Y:S01]  /*6a00*/  LDG.E.U8 R82, desc[UR12][R82.64] ;  /* 0x0000000c52527981 */ /* 0x000f62000c1e1100 */
[----:B--2---:R-:W-:-:S02]  /*6a10*/  IADD3.X R89, PT, PT, R111, UR9, RZ, P2, !PT ;  /* 0x000000096f597c10 */ /* 0x004fc400097fe4ff */
[----:B---3--:R-:W-:-:S04]  /*6a20*/  IADD3 R110, P2, PT, R110, UR5, RZ ;  /* 0x000000056e6e7c10 */ /* 0x008fc8000ff5e0ff */
[----:B------:R-:W2:Y:S01]  /*6a30*/  LDG.E.U8 R89, desc[UR12][R88.64] ;  /* 0x0000000c58597981 */ /* 0x000ea2000c1e1100 */
[----:B------:R-:W-:-:S03]  /*6a40*/  IADD3.X R111, PT, PT, R121, UR9, RZ, P2, !PT ;  /* 0x00000009796f7c10 */ /* 0x000fc600097fe4ff */
[----:B------:R-:W3:Y:S04]  /*6a50*/  LDL R121, [R1+0xe0] ;  /* 0x0000e00001797983 */ /* 0x000ee80000100800 */
[----:B------:R-:W2:Y:S01]  /*6a60*/  LDG.E.U8 R83, desc[UR12][R110.64] ;  /* 0x0000000c6e537981 */ /* 0x000ea2000c1e1100 */
[----:B----4-:R-:W-:Y:S02]  /*6a70*/  IADD3.X R109, PT, PT, R113, UR9, RZ, P1, !PT ;  /* 0x00000009716d7c10 */ /* 0x010fe40008ffe4ff */
[----:B-----5:R-:W-:-:S03]  /*6a80*/  IADD3 R112, P1, PT, R112, UR5, RZ ;  /* 0x0000000570707c10 */ /* 0x020fc6000ff3e0ff */
[----:B------:R0:W4:Y:S01]  /*6a90*/  LDG.E.U8 R86, desc[UR12][R108.64] ;  /* 0x0000000c6c567981 */ /* 0x000122000c1e1100 */
[----:B------:R-:W-:-:S03]  /*6aa0*/  IADD3.X R113, PT, PT, R122, UR9, RZ, P1, !PT ;  /* 0x000000097a717c10 */ /* 0x000fc60008ffe4ff */
[----:B------:R-:W5:Y:S01]  /*6ab0*/  LDL R122, [R1+0xe8] ;  /* 0x0000e800017a7983 */ /* 0x000f620000100800 */
[----:B0-----:R-:W-:-:S03]  /*6ac0*/  IADD3 R108, P2, PT, R115, UR5, RZ ;  /* 0x00000005736c7c10 */ /* 0x001fc6000ff5e0ff */
[----:B------:R-:W2:Y:S01]  /*6ad0*/  LDL R115, [R1+0xd4] ;  /* 0x0000d40001737983 */ /* 0x000ea20000100800 */
[----:B------:R-:W-:-:S03]  /*6ae0*/  IADD3 R110, P1, PT, R116, UR5, RZ ;  /* 0x00000005746e7c10 */ /* 0x000fc6000ff3e0ff */
[----:B------:R-:W4:Y:S01]  /*6af0*/  LDL R116, [R1+0xdc] ;  /* 0x0000dc0001747983 */ /* 0x000f220000100800 */
[----:B------:R-:W-:-:S03]  /*6b00*/  IADD3.X R111, PT, PT, R124, UR9, RZ, P1, !PT ;  /* 0x000000097c6f7c10 */ /* 0x000fc60008ffe4ff */
[----:B------:R-:W4:Y:S01]  /*6b10*/  LDL R124, [R1+0xf8] ;  /* 0x0000f800017c7983 */ /* 0x000f220000100800 */
[----:B------:R-:W-:-:S03]  /*6b20*/  IADD3.X R109, PT, PT, R80, UR9, RZ, P2, !PT ;  /* 0x00000009506d7c10 */ /* 0x000fc600097fe4ff */
[----:B------:R0:W4:Y:S04]  /*6b30*/  LDG.E.U8 R80, desc[UR12][R112.64] ;  /* 0x0000000c70507981 */ /* 0x000128000c1e1100 */
[----:B------:R1:W4:Y:S01]  /*6b40*/  LDG.E.U8 R88, desc[UR12][R108.64] ;  /* 0x0000000c6c587981 */ /* 0x000322000c1e1100 */
[----:B0-----:R-:W-:-:S03]  /*6b50*/  IADD3 R112, P2, PT, R117, UR5, RZ ;  /* 0x0000000575707c10 */ /* 0x001fc6000ff5e0ff */
[----:B------:R-:W4:Y:S01]  /*6b60*/  LDL R117, [R1+0xe4] ;  /* 0x0000e40001757983 */ /* 0x000f220000100800 */
[----:B-1----:R-:W-:-:S03]  /*6b70*/  IADD3 R108, P1, PT, R118, UR5, RZ ;  /* 0x00000005766c7c10 */ /* 0x002fc6000ff3e0ff */
[----:B------:R-:W4:Y:S01]  /*6b80*/  LDL R118, [R1+0xec] ;  /* 0x0000ec0001767983 */ /* 0x000f220000100800 */
[----:B------:R-:W-:-:S03]  /*6b90*/  IADD3.X R113, PT, PT, R85, UR9, RZ, P2, !PT ;  /* 0x0000000955717c10 */ /* 0x000fc600097fe4ff */
[----:B------:R0:W4:Y:S02]  /*6ba0*/  LDG.E.U8 R85, desc[UR12][R110.64] ;  /* 0x0000000c6e557981 */ /* 0x000124000c1e1100 */
[----:B0-----:R-:W-:Y:S02]  /*6bb0*/  IADD3 R110, P2, PT, R119, UR5, RZ ;  /* 0x00000005776e7c10 */ /* 0x001fe4000ff5e0ff */
[----:B------:R-:W4:Y:S01]  /*6bc0*/  LDL R119, [R1+0xf4] ;  /* 0x0000f40001777983 */ /* 0x000f220000100800 */
[----:B------:R-:W-:-:S03]  /*6bd0*/  IADD3.X R109, PT, PT, R91, UR9, RZ, P1, !PT ;  /* 0x000000095b6d7c10 */ /* 0x000fc60008ffe4ff */
[----:B------:R0:W4:Y:S01]  /*6be0*/  LDG.E.U8 R91, desc[UR12][R112.64] ;  /* 0x0000000c705b7981 */ /* 0x000122000c1e1100 */
[----:B------:R-:W-:-:S03]  /*6bf0*/  IADD3.X R111, PT, PT, R114, UR9, RZ, P2, !PT ;  /* 0x00000009726f7c10 */ /* 0x000fc600097fe4ff */
[----:B------:R3:W4:Y:S01]  /*6c00*/  LDG.E.U8 R114, desc[UR12][R108.64] ;  /* 0x0000000c6c727981 */ /* 0x000722000c1e1100 */
[----:B0-----:R-:W-:-:S03]  /*6c10*/  IADD3 R112, P1, PT, R120, UR5, RZ ;  /* 0x0000000578707c10 */ /* 0x001fc6000ff3e0ff */
[----:B------:R-:W4:Y:S01]  /*6c20*/  LDL R120, [R1+0xfc] ;  /* 0x0000fc0001787983 */ /* 0x000f220000100800 */
[----:B---3--:R-:W-:-:S03]  /*6c30*/  IADD3 R108, P2, PT, R121, UR5, RZ ;  /* 0x00000005796c7c10 */ /* 0x008fc6000ff5e0ff */
[----:B------:R-:W3:Y:S01]  /*6c40*/  LDL R121, [R1+0x104] ;  /* 0x0001040001797983 */ /* 0x000ee20000100800 */
[----:B--2---:R-:W-:-:S03]  /*6c50*/  IADD3.X R113, PT, PT, R115, UR9, RZ, P1, !PT ;  /* 0x0000000973717c10 */ /* 0x004fc60008ffe4ff */
[----:B------:R5:W2:Y:S02]  /*6c60*/  LDG.E.U8 R115, desc[UR12][R110.64] ;  /* 0x0000000c6e737981 */ /* 0x000aa4000c1e1100 */
[----:B-----5:R-:W-:Y:S02]  /*6c70*/  IADD3 R110, P1, PT, R122, UR5, RZ ;  /* 0x000000057a6e7c10 */ /* 0x020fe4000ff3e0ff */
[----:B------:R-:W5:Y:S01]  /*6c80*/  LDL R122, [R1+0x10c] ;  /* 0x00010c00017a7983 */ /* 0x000f620000100800 */
[----:B----4-:R-:W-:-:S03]  /*6c90*/  IADD3.X R109, PT, PT, R116, UR9, RZ, P2, !PT ;  /* 0x00000009746d7c10 */ /* 0x010fc600097fe4ff */
[----:B------:R0:W4:Y:S02]  /*6ca0*/  LDG.E.U8 R116, desc[UR12][R112.64] ;  /* 0x0000000c70747981 */ /* 0x000124000c1e1100 */
[----:B0-----:R-:W-:Y:S02]  /*6cb0*/  IADD3 R112, P2, PT, R123, UR5, RZ ;  /* 0x000000057b707c10 */ /* 0x001fe4000ff5e0ff */
[----:B------:R-:W2:Y:S01]  /*6cc0*/  LDL R123, [R1+0x114] ;  /* 0x00011400017b7983 */ /* 0x000ea20000100800 */
        /* <DEDUP_REMOVED lines=16> */
[----:B---3--:R-:W-:-:S03]  /*6dd0*/  IADD3.X R113, PT, PT, R121, UR9, RZ, P1, !PT ;  /* 0x0000000979717c10 */ /* 0x008fc60008ffe4ff */
[----:B------:R-:W3:Y:S01]  /*6de0*/  LDG.E.U8 R121, desc[UR12][R110.64] ;  /* 0x0000000c6e797981 */ /* 0x000ee2000c1e1100 */
[----:B-----5:R-:W-:-:S03]  /*6df0*/  IADD3.X R109, PT, PT, R122, UR9, RZ, P2, !PT ;  /* 0x000000097a6d7c10 */ /* 0x020fc600097fe4ff */
[----:B------:R0:W5:Y:S02]  /*6e00*/  LDG.E.U8 R122, desc[UR12][R112.64] ;  /* 0x0000000c707a7981 */ /* 0x000164000c1e1100 */
[----:B0-----:R-:W-:Y:S02]  /*6e10*/  IADD3 R112, P2, PT, R129, UR5, RZ ;  /* 0x0000000581707c10 */ /* 0x001fe4000ff5e0ff */
[----:B------:R-:W3:Y:S01]  /*6e20*/  LDL R129, [R1+0x144] ;  /* 0x0001440001817983 */ /* 0x000ee20000100800 */
[----:B------:R-:W-:-:S03]  /*6e30*/  IADD3 R110, P1, PT, R135, UR5, RZ ;  /* 0x00000005876e7c10 */ /* 0x000fc6000ff3e0ff */
[----:B------:R-:W5:Y:S01]  /*6e40*/  LDL R135, [R1+0x174] ;  /* 0x0001740001877983 */ /* 0x000f620000100800 */
[----:B--2---:R-:W-:-:S03]  /*6e50*/  IADD3.X R111, PT, PT, R123, UR9, RZ, P1, !PT ;  /* 0x000000097b6f7c10 */ /* 0x004fc60008ffe4ff */
[----:B------:R0:W2:Y:S02]  /*6e60*/  LDG.E.U8 R123, desc[UR12][R108.64] ;  /* 0x0000000c6c7b7981 */ /* 0x0000a4000c1e1100 */
[----:B0-----:R-:W-:Y:S02]  /*6e70*/  IADD3 R108, P1, PT, R130, UR5, RZ ;  /* 0x00000005826c7c10 */ /* 0x001fe4000ff3e0ff */
[----:B------:R-:W2:Y:S02]  /*6e80*/  LDL R130, [R1+0x14c] ;  /* 0x00014c0001827983 */ /* 0x000ea40000100800 */
[----:B------:R-:W-:Y:S02]  /*6e90*/  IADD3.X R109, PT, PT, R125, UR9, RZ, P1, !PT ;  /* 0x000000097d6d7c10 */ /* 0x000fe40008ffe4ff */
[----:B----4-:R-:W-:Y:S02]  /*6ea0*/  IADD3.X R113, PT, PT, R124, UR9, RZ, P2, !PT ;  /* 0x000000097c717c10 */ /* 0x010fe400097fe4ff */
[----:B------:R0:W4:Y:S04]  /*6eb0*/  LDG.E.U8 R124, desc[UR12][R110.64] ;  /* 0x0000000c6e7c7981 */ /* 0x000128000c1e1100 */
[----:B------:R1:W4:Y:S01]  /*6ec0*/  LDG.E.U8 R125, desc[UR12][R112.64] ;  /* 0x0000000c707d7981 */ /* 0x000322000c1e1100 */
[----:B0-----:R-:W-:-:S03]  /*6ed0*/  IADD3 R110, P2, PT, R131, UR5, RZ ;  /* 0x00000005836e7c10 */ /* 0x001fc6000ff5e0ff */
[----:B------:R-:W4:Y:S01]  /*6ee0*/  LDL R131, [R1+0x154] ;  /* 0x0001540001837983 */ /* 0x000f220000100800 */
[----:B-1----:R-:W-:-:S03]  /*6ef0*/  IADD3 R112, P1, PT, R132, UR5, RZ ;  /* 0x0000000584707c10 */ /* 0x002fc6000ff3e0ff */
[----:B------:R-:W5:Y:S01]  /*6f00*/  LDL R132, [R1+0x15c] ;  /* 0x00015c0001847983 */ /* 0x000f620000100800 */
[----:B------:R-:W-:Y:S02]  /*6f10*/  IADD3.X R111, PT, PT, R126, UR9, RZ, P2, !PT ;  /* 0x000000097e6f7c10 */ /* 0x000fe400097fe4ff */
[----:B------:R-:W-:Y:S01]  /*6f20*/  IADD3.X R113, PT, PT, R127, UR9, RZ, P1, !PT ;  /* 0x000000097f717c10 */ /* 0x000fe20008ffe4ff */
[----:B------:R0:W5:Y:S04]  /*6f30*/  LDG.E.U8 R126, desc[UR12][R108.64] ;  /* 0x0000000c6c7e7981 */ /* 0x000168000c1e1100 */
[----:B------:R1:W5:Y:S01]  /*6f40*/  LDG.E.U8 R127, desc[UR12][R110.64] ;  /* 0x0000000c6e7f7981 */ /* 0x000362000c1e1100 */
[----:B0-----:R-:W-:-:S03]  /*6f50*/  IADD3 R108, P2, PT, R133, UR5, RZ ;  /* 0x00000005856c7c10 */ /* 0x001fc6000ff5e0ff */
[----:B------:R-:W5:Y:S01]  /*6f60*/  LDL R133, [R1+0x164] ;  /* 0x0001640001857983 */ /* 0x000f620000100800 */
[----:B-1----:R-:W-:-:S03]  /*6f70*/  IADD3 R110, P1, PT, R134, UR5, RZ ;  /* 0x00000005866e7c10 */ /* 0x002fc6000ff3e0ff */
[----:B------:R-:W5:Y:S01]  /*6f80*/  LDL R134, [R1+0x16c] ;  /* 0x00016c0001867983 */ /* 0x000f620000100800 */
[----:B------:R-:W-:-:S03]  /*6f90*/  IADD3.X R109, PT, PT, R128, UR9, RZ, P2, !PT ;  /* 0x00000009806d7c10 */ /* 0x000fc600097fe4ff */
[----:B------:R0:W5:Y:S02]  /*6fa0*/  LDG.E.U8 R128, desc[UR12][R112.64] ;  /* 0x0000000c70807981 */ /* 0x000164000c1e1100 */
[----:B0-----:R-:W-:Y:S02]  /*6fb0*/  IADD3 R112, P2, PT, R166, UR5, RZ ;  /* 0x00000005a6707c10 */ /* 0x001fe4000ff5e0ff */
[----:B------:R-:W5:Y:S01]  /*6fc0*/  LDL R166, [R1+0x17c] ;  /* 0x00017c0001a67983 */ /* 0x000f620000100800 */
[----:B---3--:R-:W-:-:S03]  /*6fd0*/  IADD3.X R111, PT, PT, R129, UR9, RZ, P1, !PT ;  /* 0x00000009816f7c10 */ /* 0x008fc60008ffe4ff */
[----:B------:R0:W3:Y:S02]  /*6fe0*/  LDG.E.U8 R129, desc[UR12][R108.64] ;  /* 0x0000000c6c817981 */ /* 0x0000e4000c1e1100 */
[----:B0-----:R-:W-:Y:S02]  /*6ff0*/  IADD3 R108, P1, PT, R167, UR5, RZ ;  /* 0x00000005a76c7c10 */ /* 0x001fe4000ff3e0ff */
[----:B------:R-:W3:Y:S01]  /*7000*/  LDL R167, [R1+0x184] ;  /* 0x0001840001a77983 */ /* 0x000ee20000100800 */
[----:B--2---:R-:W-:-:S03]  /*7010*/  IADD3.X R113, PT, PT, R130, UR9, RZ, P2, !PT ;  /* 0x0000000982717c10 */ /* 0x004fc600097fe4ff */
[----:B------:R0:W2:Y:S02]  /*7020*/  LDG.E.U8 R130, desc[UR12][R110.64] ;  /* 0x0000000c6e827981 */ /* 0x0000a4000c1e1100 */
[----:B0-----:R-:W-:Y:S02]  /*7030*/  IADD3 R110, P2, PT, R196, UR5, RZ ;  /* 0x00000005c46e7c10 */ /* 0x001fe4000ff5e0ff */
[----:B------:R-:W2:Y:S01]  /*7040*/  LDL R196, [R1+0x18c] ;  /* 0x00018c0001c47983 */ /* 0x000ea20000100800 */
[----:B----4-:R-:W-:-:S03]  /*7050*/  IADD3.X R109, PT, PT, R131, UR9, RZ, P1, !PT ;  /* 0x00000009836d7c10 */ /* 0x010fc60008ffe4ff */
[----:B------:R0:W4:Y:S01]  /*7060*/  LDG.E.U8 R131, desc[UR12][R112.64] ;  /* 0x0000000c70837981 */ /* 0x000122000c1e1100 */
[----:B-----5:R-:W-:-:S03]  /*7070*/  IADD3.X R111, PT, PT, R132, UR9, RZ, P2, !PT ;  /* 0x00000009846f7c10 */ /* 0x020fc600097fe4ff */
[----:B------:R1:W5:Y:S01]  /*7080*/  LDG.E.U8 R132, desc[UR12][R108.64] ;  /* 0x0000000c6c847981 */ /* 0x000362000c1e1100 */
[----:B0-----:R-:W-:-:S03]  /*7090*/  IADD3 R112, P1, PT, R198, UR5, RZ ;  /* 0x00000005c6707c10 */ /* 0x001fc6000ff3e0ff */
[----:B------:R-:W4:Y:S01]  /*70a0*/  LDL R198, [R1+0x194] ;  /* 0x0001940001c67983 */ /* 0x000f220000100800 */
[----:B-1----:R-:W-:-:S03]  /*70b0*/  IADD3 R108, P2, PT, R210, UR5, RZ ;  /* 0x00000005d26c7c10 */ /* 0x002fc6000ff5e0ff */
[----:B------:R-:W5:Y:S01]  /*70c0*/  LDL R210, [R1+0x1a8] ;  /* 0x0001a80001d27983 */ /* 0x000f620000100800 */
[----:B------:R-:W-:-:S03]  /*70d0*/  IADD3.X R113, PT, PT, R133, UR9, RZ, P1, !PT ;  /* 0x0000000985717c10 */ /* 0x000fc60008ffe4ff */
[----:B------:R0:W5:Y:S01]  /*70e0*/  LDG.E.U8 R133, desc[UR12][R110.64] ;  /* 0x0000000c6e857981 */ /* 0x000162000c1e1100 */
[----:B------:R-:W-:-:S03]  /*70f0*/  IADD3.X R109, PT, PT, R134, UR9, RZ, P2, !PT ;  /* 0x00000009866d7c10 */ /* 0x000fc600097fe4ff */
[----:B------:R1:W5:Y:S01]  /*7100*/  LDG.E.U8 R134, desc[UR12][R112.64] ;  /* 0x0000000c70867981 */ /* 0x000362000c1e1100 */
[----:B0-----:R-:W-:-:S03]  /*7110*/  IADD3 R110, P1, PT, R202, UR5, RZ ;  /* 0x00000005ca6e7c10 */ /* 0x001fc6000ff3e0ff */
[----:B------:R-:W5:Y:S01]  /*7120*/  LDL R202, [R1+0x1a4] ;  /* 0x0001a40001ca7983 */ /* 0x000f620000100800 */
[----:B------:R-:W-:-:S03]  /*7130*/  IADD3.X R111, PT, PT, R135, UR9, RZ, P1, !PT ;  /* 0x00000009876f7c10 */ /* 0x000fc60008ffe4ff */
[----:B------:R0:W5:Y:S01]  /*7140*/  LDG.E.U8 R135, desc[UR12][R108.64] ;  /* 0x0000000c6c877981 */ /* 0x000162000c1e1100 */
[----:B-1----:R-:W-:-:S03]  /*7150*/  IADD3 R112, P2, PT, R216, UR5, RZ ;  /* 0x00000005d8707c10 */ /* 0x002fc6000ff5e0ff */
[----:B------:R-:W5:Y:S01]  /*7160*/  LDL R216, [R1+0x1b8] ;  /* 0x0001b80001d87983 */ /* 0x000f620000100800 */
[----:B0-----:R-:W-:-:S03]  /*7170*/  IADD3 R108, P1, PT, R204, UR5, RZ ;  /* 0x00000005cc6c7c10 */ /* 0x001fc6000ff3e0ff */
        /* <DEDUP_REMOVED lines=10> */
[----:B------:R0:W2:Y:S01]  /*7220*/  LDG.E.U8 R196, desc[UR12][R108.64] ;  /* 0x0000000c6cc47981 */ /* 0x0000a2000c1e1100 */
[----:B----4-:R-:W-:-:S03]  /*7230*/  IADD3.X R113, PT, PT, R198, UR9, RZ, P1, !PT ;  /* 0x00000009c6717c10 */ /* 0x010fc60008ffe4ff */
[----:B------:R5:W4:Y:S01]  /*7240*/  LDG.E.U8 R198, desc[UR12][R110.64] ;  /* 0x0000000c6ec67981 */ /* 0x000b22000c1e1100 */
[----:B0-----:R-:W-:-:S03]  /*7250*/  IADD3 R108, P1, PT, R214, UR5, RZ ;  /* 0x00000005d66c7c10 */ /* 0x001fc6000ff3e0ff */
[----:B------:R-:W2:Y:S01]  /*7260*/  LDG.E.U8 R112, desc[UR12][R112.64] ;  /* 0x0000000c70707981 */ /* 0x000ea2000c1e1100 */
[----:B-----5:R-:W-:-:S03]  /*7270*/  IADD3 R110, P2, PT, R210, UR5, RZ ;  /* 0x00000005d26e7c10 */ /* 0x020fc6000ff5e0ff */
[----:B------:R-:W5:Y:S04]  /*7280*/  LDL R214, [R1+0x1d4] ;  /* 0x0001d40001d67983 */ /* 0x000f680000100800 */
[----:B------:R-:W2:Y:S01]  /*7290*/  LDL R210, [R1+0x1c4] ;  /* 0x0001c40001d27983 */ /* 0x000ea20000100800 */
[----:B------:R-:W-:-:S03]  /*72a0*/  IADD3.X R109, PT, PT, R212, UR9, RZ, P1, !PT ;  /* 0x00000009d46d7c10 */ /* 0x000fc60008ffe4ff */
[----:B------:R-:W4:Y:S04]  /*72b0*/  LDL R212, [R1+0x1cc] ;  /* 0x0001cc0001d47983 */ /* 0x000f280000100800 */
[----:B------:R0:W4:Y:S02]  /*72c0*/  LDG.E.U8 R113, desc[UR12][R108.64] ;  /* 0x0000000c6c717981 */ /* 0x000124000c1e1100 */
[----:B0-----:R-:W-:Y:S02]  /*72d0*/  IADD3 R108, P1, PT, R218, UR5, RZ ;  /* 0x00000005da6c7c10 */ /* 0x001fe4000ff3e0ff */
[----:B------:R-:W5:Y:S02]  /*72e0*/  LDL R218, [R1+0x1e4] ;  /* 0x0001e40001da7983 */ /* 0x000f640000100800 */
[----:B------:R-:W-:-:S05]  /*72f0*/  IADD3.X R109, PT, PT, R204, UR9, RZ, P1, !PT ;  /* 0x00000009cc6d7c10 */ /* 0x000fca0008ffe4ff */
[----:B------:R0:W5:Y:S02]  /*7300*/  LDG.E.U8 R204, desc[UR12][R108.64] ;  /* 0x0000000c6ccc7981 */ /* 0x000164000c1e1100 */
[----:B0-----:R-:W-:Y:S02]  /*7310*/  IADD3 R108, P1, PT, R216, UR5, RZ ;  /* 0x00000005d86c7c10 */ /* 0x001fe4000ff3e0ff */
[----:B------:R-:W5:Y:S02]  /*7320*/  LDL R216, [R1+0x1dc] ;  /* 0x0001dc0001d87983 */ /* 0x000f640000100800 */
[----:B------:R-:W-:-:S05]  /*7330*/  IADD3.X R109, PT, PT, R206, UR9, RZ, P1, !PT ;  /* 0x00000009ce6d7c10 */ /* 0x000fca0008ffe4ff */
[----:B------:R0:W5:Y:S02]  /*7340*/  LDG.E.U8 R206, desc[UR12][R108.64] ;  /* 0x0000000c6cce7981 */ /* 0x000164000c1e1100 */
[----:B0-----:R-:W-:Y:S02]  /*7350*/  IADD3 R108, P1, PT, R222, UR5, RZ ;  /* 0x00000005de6c7c10 */ /* 0x001fe4000ff3e0ff */
[----:B------:R-:W5:Y:S01]  /*7360*/  LDL R222, [R1+0x1f0] ;  /* 0x0001f00001de7983 */ /* 0x000f620000100800 */
[----:B------:R-:W-:-:S05]  /*7370*/  IADD3.X R111, PT, PT, R202, UR9, RZ, P2, !PT ;  /* 0x00000009ca6f7c10 */ /* 0x000fca00097fe4ff */
[----:B------:R-:W5:Y:S04]  /*7380*/  LDG.E.U8 R202, desc[UR12][R110.64] ;  /* 0x0000000c6eca7981 */ /* 0x000f68000c1e1100 */
[----:B------:R-:W5:Y:S04]  /*7390*/  LDL R111, [R1+0x1f8] ;  /* 0x0001f800016f7983 */ /* 0x000f680000100800 */
[----:B------:R-:W5:Y:S01]  /*73a0*/  LDL R110, [R1+0x1f4] ;  /* 0x0001f400016e7983 */ /* 0x000f620000100800 */
[----:B---3--:R-:W-:-:S05]  /*73b0*/  IADD3.X R109, PT, PT, R208, UR9, RZ, P1, !PT ;  /* 0x00000009d06d7c10 */ /* 0x008fca0008ffe4ff */
[----:B------:R0:W3:Y:S02]  /*73c0*/  LDG.E.U8 R208, desc[UR12][R108.64] ;  /* 0x0000000c6cd07981 */ /* 0x0000e4000c1e1100 */
[----:B0-----:R-:W-:Y:S02]  /*73d0*/  IADD3 R108, P1, PT, R220, UR5, RZ ;  /* 0x00000005dc6c7c10 */ /* 0x001fe4000ff3e0ff */
[----:B------:R-:W3:Y:S02]  /*73e0*/  LDL R220, [R1+0x1ec] ;  /* 0x0001ec0001dc7983 */ /* 0x000ee40000100800 */
[----:B--2---:R-:W-:-:S05]  /*73f0*/  IADD3.X R109, PT, PT, R210, UR9, RZ, P1, !PT ;  /* 0x00000009d26d7c10 */ /* 0x004fca0008ffe4ff */
[----:B------:R0:W2:Y:S02]  /*7400*/  LDG.E.U8 R210, desc[UR12][R108.64] ;  /* 0x0000000c6cd27981 */ /* 0x0000a4000c1e1100 */
[----:B0-----:R-:W-:Y:S02]  /*7410*/  IADD3 R108, P1, PT, R230, UR5, RZ ;  /* 0x00000005e66c7c10 */ /* 0x001fe4000ff3e0ff */
[----:B------:R-:W2:Y:S02]  /*7420*/  LDL R230, [R1+0x218] ;  /* 0x0002180001e67983 */ /* 0x000ea40000100800 */
[----:B----4-:R-:W-:-:S05]  /*7430*/  IADD3.X R109, PT, PT, R212, UR9, RZ, P1, !PT ;  /* 0x00000009d46d7c10 */ /* 0x010fca0008ffe4ff */
[----:B------:R0:W4:Y:S02]  /*7440*/  LDG.E.U8 R212, desc[UR12][R108.64] ;  /* 0x0000000c6cd47981 */ /* 0x000124000c1e1100 */
[----:B0-----:R-:W-:Y:S02]  /*7450*/  IADD3 R108, P1, PT, R228, UR5, RZ ;  /* 0x00000005e46c7c10 */ /* 0x001fe4000ff3e0ff */
[----:B------:R-:W2:Y:S02]  /*7460*/  LDL R228, [R1+0x210] ;  /* 0x0002100001e47983 */ /* 0x000ea40000100800 */
[----:B-----5:R-:W-:-:S05]  /*7470*/  IADD3.X R109, PT, PT, R214, UR9, RZ, P1, !PT ;  /* 0x00000009d66d7c10 */ /* 0x020fca0008ffe4ff */
[----:B------:R0:W5:Y:S02]  /*7480*/  LDG.E.U8 R214, desc[UR12][R108.64] ;  /* 0x0000000c6cd67981 */ /* 0x000164000c1e1100 */
[----:B0-----:R-:W-:Y:S02]  /*7490*/  IADD3 R108, P1, PT, R224, UR5, RZ ;  /* 0x00000005e06c7c10 */ /* 0x001fe4000ff3e0ff */
[----:B------:R-:W2:Y:S02]  /*74a0*/  LDL R224, [R1+0x1fc] ;  /* 0x0001fc0001e07983 */ /* 0x000ea40000100800 */
[----:B------:R-:W-:-:S05]  /*74b0*/  IADD3.X R109, PT, PT, R216, UR9, RZ, P1, !PT ;  /* 0x00000009d86d7c10 */ /* 0x000fca0008ffe4ff */
[----:B------:R0:W4:Y:S02]  /*74c0*/  LDG.E.U8 R216, desc[UR12][R108.64] ;  /* 0x0000000c6cd87981 */ /* 0x000124000c1e1100 */
[----:B0-----:R-:W-:Y:S02]  /*74d0*/  IADD3 R108, P1, PT, R226, UR5, RZ ;  /* 0x00000005e26c7c10 */ /* 0x001fe4000ff3e0ff */
[----:B------:R-:W4:Y:S02]  /*74e0*/  LDL R226, [R1+0x204] ;  /* 0x0002040001e27983 */ /* 0x000f240000100800 */
[----:B------:R-:W-:-:S05]  /*74f0*/  IADD3.X R109, PT, PT, R218, UR9, RZ, P1, !PT ;  /* 0x00000009da6d7c10 */ /* 0x000fca0008ffe4ff */
[----:B------:R0:W5:Y:S02]  /*7500*/  LDG.E.U8 R218, desc[UR12][R108.64] ;  /* 0x0000000c6cda7981 */ /* 0x000164000c1e1100 */
[----:B0-----:R-:W-:-:S04]  /*7510*/  IADD3 R108, P1, PT, R222, UR5, RZ ;  /* 0x00000005de6c7c10 */ /* 0x001fc8000ff3e0ff */
[----:B---3--:R-:W-:-:S05]  /*7520*/  IADD3.X R109, PT, PT, R220, UR9, RZ, P1, !PT ;  /* 0x00000009dc6d7c10 */ /* 0x008fca0008ffe4ff */
[----:B------:R0:W3:Y:S02]  /*7530*/  LDG.E.U8 R220, desc[UR12][R108.64] ;  /* 0x0000000c6cdc7981 */ /* 0x0000e4000c1e1100 */
[----:B0-----:R-:W-:Y:S02]  /*7540*/  IADD3 R108, P1, PT, R111, UR5, RZ ;  /* 0x000000056f6c7c10 */ /* 0x001fe4000ff3e0ff */
[----:B------:R-:W3:Y:S02]  /*7550*/  LDL R111, [R1+0x20c] ;  /* 0x00020c00016f7983 */ /* 0x000ee40000100800 */
[----:B------:R-:W-:Y:S02]  /*7560*/  IADD3.X R109, PT, PT, R110, UR9, RZ, P1, !PT ;  /* 0x000000096e6d7c10 */ /* 0x000fe40008ffe4ff */
[----:B------:R-:W5:Y:S04]  /*7570*/  LDL R110, [R1+0x214] ;  /* 0x00021400016e7983 */ /* 0x000f680000100800 */
[----:B------:R0:W5:Y:S02]  /*7580*/  LDG.E.U8 R222, desc[UR12][R108.64] ;  /* 0x0000000c6cde7981 */ /* 0x000164000c1e1100 */
[----:B0-----:R-:W-:-:S02]  /*7590*/  IADD3 R108, P1, PT, R232, UR5, RZ ;  /* 0x00000005e86c7c10 */ /* 0x001fc4000ff3e0ff */
[----:B------:R-:W5:Y:S02]  /*75a0*/  LDL R232, [R1+0x21c] ;  /* 0x00021c0001e87983 */ /* 0x000f640000100800 */
[----:B--2---:R-:W-:-:S05]  /*75b0*/  IADD3.X R109, PT, PT, R224, UR9, RZ, P1, !PT ;  /* 0x00000009e06d7c10 */ /* 0x004fca0008ffe4ff */
[----:B------:R0:W2:Y:S02]  /*75c0*/  LDG.E.U8 R224, desc[UR12][R108.64] ;  /* 0x0000000c6ce07981 */ /* 0x0000a4000c1e1100 */
[----:B0-----:R-:W-:Y:S02]  /*75d0*/  IADD3 R108, P1, PT, R234, UR5, RZ ;  /* 0x00000005ea6c7c10 */ /* 0x001fe4000ff3e0ff */
[----:B------:R-:W2:Y:S02]  /*75e0*/  LDL R234, [R1+0x224] ;  /* 0x0002240001ea7983 */ /* 0x000ea40000100800 */
[----:B----4-:R-:W-:-:S05]  /*75f0*/  IADD3.X R109, PT, PT, R226, UR9, RZ, P1, !PT ;  /* 0x00000009e26d7c10 */ /* 0x010fca0008ffe4ff */
[----:B------:R0:W4:Y:S02]  /*7600*/  LDG.E.U8 R226, desc[UR12][R108.64] ;  /* 0x0000000c6ce27981 */ /* 0x000124000c1e1100 */
[----:B0-----:R-:W-:-:S04]  /*7610*/  IADD3 R108, P1, PT, R228, UR5, RZ ;  /* 0x00000005e46c7c10 */ /* 0x001fc8000ff3e0ff */
[----:B---3--:R-:W-:Y:S02]  /*7620*/  IADD3.X R109, PT, PT, R111, UR9, RZ, P1, !PT ;  /* 0x000000096f6d7c10 */ /* 0x008fe40008ffe4ff */
[----:B------:R-:W3:Y:S04]  /*7630*/  LDL R111, [R1+0x22c] ;  /* 0x00022c00016f7983 */ /* 0x000ee80000100800 */
[----:B------:R0:W4:Y:S02]  /*7640*/  LDG.E.U8 R228, desc[UR12][R108.64] ;  /* 0x0000000c6ce47981 */ /* 0x000124000c1e1100 */
[----:B0-----:R-:W-:-:S04]  /*7650*/  IADD3 R108, P1, PT, R230, UR5, RZ ;  /* 0x00000005e66c7c10 */ /* 0x001fc8000ff3e0ff */
[----:B-----5:R-:W-:Y:S02]  /*7660*/  IADD3.X R109, PT, PT, R110, UR9, RZ, P1, !PT ;  /* 0x000000096e6d7c10 */ /* 0x020fe40008ffe4ff */
[----:B------:R-:W5:Y:S04]  /*7670*/  LDL R110, [R1+0x244] ;  /* 0x00024400016e7983 */ /* 0x000f680000100800 */
[----:B------:R0:W4:Y:S02]  /*7680*/  LDG.E.U8 R230, desc[UR12][R108.64] ;  /* 0x0000000c6ce67981 */ /* 0x000124000c1e1100 */
[----:B0-----:R-:W-:Y:S02]  /*7690*/  IADD3 R108, P1, PT, R240, UR5, RZ ;  /* 0x00000005f06c7c10 */ /* 0x001fe4000ff3e0ff */
[----:B------:R-:W4:Y:S02]  /*76a0*/  LDL R240, [R1+0x234] ;  /* 0x0002340001f07983 */ /* 0x000f240000100800 */
[----:B------:R-:W-:-:S05]  /*76b0*/  IADD3.X R109, PT, PT, R232, UR9, RZ, P1, !PT ;  /* 0x00000009e86d7c10 */ /* 0x000fca0008ffe4ff */
[----:B------:R0:W4:Y:S02]  /*76c0*/  LDG.E.U8 R232, desc[UR12][R108.64] ;  /* 0x0000000c6ce87981 */ /* 0x000124000c1e1100 */
[----:B0-----:R-:W-:Y:S02]  /*76d0*/  IADD3 R108, P1, PT, R242, UR5, RZ ;  /* 0x00000005f26c7c10 */ /* 0x001fe4000ff3e0ff */
[----:B------:R-:W4:Y:S02]  /*76e0*/  LDL R242, [R1+0x24c] ;  /* 0x00024c0001f27983 */ /* 0x000f240000100800 */
[----:B--2---:R-:W-:-:S05]  /*76f0*/  IADD3.X R109, PT, PT, R234, UR9, RZ, P1, !PT ;  /* 0x00000009ea6d7c10 */ /* 0x004fca0008ffe4ff */
[----:B------:R0:W2:Y:S02]  /*7700*/  LDG.E.U8 R234, desc[UR12][R108.64] ;  /* 0x0000000c6cea7981 */ /* 0x0000a4000c1e1100 */
[----:B0-----:R-:W-:-:S04]  /*7710*/  IADD3 R108, P1, PT, R236, UR5, RZ ;  /* 0x00000005ec6c7c10 */ /* 0x001fc8000ff3e0ff */
[----:B---3--:R-:W-:Y:S02]  /*7720*/  IADD3.X R109, PT, PT, R111, UR9, RZ, P1, !PT ;  /* 0x000000096f6d7c10 */ /* 0x008fe40008ffe4ff */
[----:B------:R-:W3:Y:S04]  /*7730*/  LDL R111, [R1+0x23c] ;  /* 0x00023c00016f7983 */ /* 0x000ee80000100800 */
[----:B------:R0:W2:Y:S02]  /*7740*/  LDG.E.U8 R236, desc[UR12][R108.64] ;  /* 0x0000000c6cec7981 */ /* 0x0000a4000c1e1100 */
[----:B0-----:R-:W-:-:S04]  /*7750*/  IADD3 R108, P1, PT, R238, UR5, RZ ;  /* 0x00000005ee6c7c10 */ /* 0x001fc8000ff3e0ff */
[----:B-----5:R-:W-:Y:S02]  /*7760*/  IADD3.X R109, PT, PT, R110, UR9, RZ, P1, !PT ;  /* 0x000000096e6d7c10 */ /* 0x020fe40008ffe4ff */
[----:B------:R-:W5:Y:S04]  /*7770*/  LDL R110, [R1+0x25c] ;  /* 0x00025c00016e7983 */ /* 0x000f680000100800 */
[----:B------:R0:W2:Y:S04]  /*7780*/  LDG.E.U8 R238, desc[UR12][R108.64] ;  /* 0x0000000c6cee7981 */ /* 0x0000a8000c1e1100 */
[----:B------:R-:W0:Y:S02]  /*7790*/  LDL R109, [R1+0x238] ;  /* 0x00023800016d7983 */ /* 0x000e240000100800 */
[----:B0-----:R-:W-:-:S04]  /*77a0*/  IADD3 R108, P1, PT, R109, UR5, RZ ;  /* 0x000000056d6c7c10 */ /* 0x001fc8000ff3e0ff */
[----:B----4-:R-:W-:-:S05]  /*77b0*/  IADD3.X R109, PT, PT, R240, UR9, RZ, P1, !PT ;  /* 0x00000009f06d7c10 */ /* 0x010fca0008ffe4ff */
[----:B------:R0:W4:Y:S04]  /*77c0*/  LDG.E.U8 R240, desc[UR12][R108.64] ;  /* 0x0000000c6cf07981 */ /* 0x000128000c1e1100 */
[----:B------:R-:W0:Y:S02]  /*77d0*/  LDL R109, [R1+0x250] ;  /* 0x00025000016d7983 */ /* 0x000e240000100800 */
[----:B0-----:R-:W-:-:S04]  /*77e0*/  IADD3 R108, P1, PT, R109, UR5, RZ ;  /* 0x000000056d6c7c10 */ /* 0x001fc8000ff3e0ff */
[----:B------:R-:W-:-:S05]  /*77f0*/  IADD3.X R109, PT, PT, R242, UR9, RZ, P1, !PT ;  /* 0x00000009f26d7c10 */ /* 0x000fca0008ffe4ff */
[----:B------:R0:W2:Y:S04]  /*7800*/  LDG.E.U8 R242, desc[UR12][R108.64] ;  /* 0x0000000c6cf27981 */ /* 0x0000a8000c1e1100 */
[----:B------:R-:W0:Y:S01]  /*7810*/  LDL R109, [R1+0x258] ;  /* 0x00025800016d7983 */ /* 0x000e220000100800 */
[----:B------:R-:W-:Y:S02]  /*7820*/  F2FP.SATFINITE.E4M3.F32.PACK_AB_MERGE_C R97, R98, R97, RZ ;  /* 0x000000616261723e */ /* 0x000fe400048070ff */
[----:B0-----:R-:W-:-:S04]  /*7830*/  IADD3 R108, P1, PT, R109, UR5, RZ ;  /* 0x000000056d6c7c10 */ /* 0x001fc8000ff3e0ff */
[----:B------:R-:W-:-:S05]  /*7840*/  IADD3.X R109, PT, PT, R244, UR9, RZ, P1, !PT ;  /* 0x00000009f46d7c10 */ /* 0x000fca0008ffe4ff */
[----:B------:R0:W4:Y:S02]  /*7850*/  LDG.E.U8 R244, desc[UR12][R108.64] ;  /* 0x0000000c6cf47981 */ /* 0x000124000c1e1100 */
[----:B0-----:R-:W-:-:S04]  /*7860*/  IADD3 R108, P1, PT, R246, UR5, RZ ;  /* 0x00000005f66c7c10 */ /* 0x001fc8000ff3e0ff */
[----:B---3--:R-:W-:-:S05]  /*7870*/  IADD3.X R109, PT, PT, R111, UR9, RZ, P1, !PT ;  /* 0x000000096f6d7c10 */ /* 0x008fca0008ffe4ff */
[----:B------:R0:W3:Y:S02]  /*7880*/  LDG.E.U8 R246, desc[UR12][R108.64] ;  /* 0x0000000c6cf67981 */ /* 0x0000e4000c1e1100 */
[----:B0-----:R-:W-:-:S04]  /*7890*/  IADD3 R108, P1, PT, R248, UR5, RZ ;  /* 0x00000005f86c7c10 */ /* 0x001fc8000ff3e0ff */
[----:B-----5:R-:W-:-:S05]  /*78a0*/  IADD3.X R109, PT, PT, R110, UR9, RZ, P1, !PT ;  /* 0x000000096e6d7c10 */ /* 0x020fca0008ffe4ff */
[----:B------:R0:W5:Y:S01]  /*78b0*/  LDG.E.U8 R248, desc[UR12][R108.64] ;  /* 0x0000000c6cf87981 */ /* 0x000162000c1e1100 */
[----:B------:R-:W1:Y:S01]  /*78c0*/  S2R R111, SR_TID.X ;  /* 0x00000000006f7919 */ /* 0x000e620000002100 */
[----:B------:R-:W-:Y:S01]  /*78d0*/  FADD R110, -R76, R2 ;  /* 0x000000024c6e7221 */ /* 0x000fe20000000100 */
[----:B------:R-:W-:-:S04]  /*78e0*/  FADD R2, -R77, R39 ;  /* 0x000000274d027221 */ /* 0x000fc80000000100 */
[----:B------:R-:W-:Y:S01]  /*78f0*/  FMUL R2, R2, 1.4426950216293334961 ;  /* 0x3fb8aa3b02027820 */ /* 0x000fe20000400000 */
[----:B------:R-:W-:Y:S01]  /*7900*/  F2FP.SATFINITE.E4M3.F32.PACK_AB_MERGE_C R98, R107, R100, RZ ;  /* 0x000000646b62723e */ /* 0x000fe200048070ff */
[----:B0-----:R-:W-:Y:S01]  /*7910*/  LDS R109, [R22+0x2000] ;  /* 0x00200000166d7984 */ /* 0x001fe20000000800 */
[----:B------:R-:W-:-:S03]  /*7920*/  F2FP.SATFINITE.E4M3.F32.PACK_AB_MERGE_C R100, R104, R93, RZ ;  /* 0x0000005d6864723e */ /* 0x000fc600048070ff */
[----:B------:R-:W-:Y:S01]  /*7930*/  LDS R104, [R23+0x2000] ;  /* 0x0020000017687984 */ /* 0x000fe20000000800 */
[----:B-1----:R-:W-:-:S04]  /*7940*/  LOP3.LUT R111, R111, 0x1c, RZ, 0xc0, !PT ;  /* 0x0000001c6f6f7812 */ /* 0x002fc800078ec0ff */
[----:B------:R-:W-:-:S05]  /*7950*/  LEA R111, R111, UR7, 0x2 ;  /* 0x000000076f6f7c11 */ /* 0x000fca000f8e10ff */
[----:B------:R0:W-:Y:S02]  /*7960*/  LDS R108, [R111+0x2000] ;  /* 0x002000006f6c7984 */ /* 0x0001e40000000800 */
[----:B0-----:R0:W-:Y:S02]  /*7970*/  MUFU.EX2 R111, R2 ;  /* 0x00000002006f7308 */ /* 0x0011e40000000800 */
[----:B0-----:R-:W-:Y:S02]  /*7980*/  F2FP.SATFINITE.E4M3.F32.PACK_AB_MERGE_C R2, R105, R96, RZ ;  /* 0x000000606902723e */ /* 0x001fe400048070ff */
[----:B------:R-:W-:Y:S01]  /*7990*/  LDS R105, [R24+0x2000] ;  /* 0x0020000018697984 */ /* 0x000fe20000000800 */
[----:B------:R-:W-:Y:S01]  /*79a0*/  BAR.SYNC.DEFER_BLOCKING 0x0 ;  /* 0x0000000000007b1d */ /* 0x000fe20000010000 */
[----:B------:R-:W-:-:S05]  /*79b0*/  F2FP.SATFINITE.E4M3.F32.PACK_AB_MERGE_C R92, R103, R92, RZ ;  /* 0x0000005c675c723e */ /* 0x000fca00048070ff */
        /* <DEDUP_REMOVED lines=14> */
[----:B--2---:R-:W-:Y:S04]  /*7aa0*/  STS.U8 [R5+UR7+0x3c00], R234 ;  /* 0x003c00ea05007988 */ /* 0x004fe80008000007 */
        /* <DEDUP_REMOVED lines=47> */
[----:B---3--:R-:W-:Y:S04]  /*7da0*/  STS.U8 [R15+UR7+0x3d80], R246 ;  /* 0x003d80f60f007988 */ /* 0x008fe80008000007 */
[----:B-----5:R-:W-:Y:S01]  /*7db0*/  STS.U8 [R15+UR7+0x3f80], R248 ;  /* 0x003f80f80f007988 */ /* 0x020fe20008000007 */
[----:B------:R-:W-:Y:S01]  /*7dc0*/  BAR.SYNC.DEFER_BLOCKING 0x0 ;  /* 0x0000000000007b1d */ /* 0x000fe20000010000 */
[----:B------:R-:W-:-:S02]  /*7dd0*/  F2FP.SATFINITE.E4M3.F32.PACK_AB_MERGE_C R95, R102, R95, RZ ;  /* 0x0000005f665f723e */ /* 0x000fc400048070ff */
[----:B------:R-:W-:Y:S02]  /*7de0*/  F2FP.SATFINITE.E4M3.F32.PACK_AB_MERGE_C R103, R101, R94, RZ ;  /* 0x0000005e6567723e */ /* 0x000fe400048070ff */
[----:B------:R-:W-:Y:S02]  /*7df0*/  F2FP.F16.E4M3.UNPACK_B R102, R92 ;  /* 0x0000005cff66723e */ /* 0x000fe400020006ff */
[----:B------:R-:W-:Y:S02]  /*7e00*/  F2FP.F16.E4M3.UNPACK_B R101, R95 ;  /* 0x0000005fff65723e */ /* 0x000fe400020006ff */
[----:B------:R-:W-:Y:S01]  /*7e10*/  F2FP.SATFINITE.E4M3.F32.PACK_AB_MERGE_C R99, R106, R99, RZ ;  /* 0x000000636a63723e */ /* 0x000fe200048070ff */
[----:B------:R-:W0:Y:S04]  /*7e20*/  LDSM.16.M88.4 R88, [R7+0x2000] ;  /* 0x002000000758783b */ /* 0x000e280000000200 */
[----:B------:R-:W1:Y:S04]  /*7e30*/  LDSM.16.M88.4 R92, [R7+0x2800] ;  /* 0x00280000075c783b */ /* 0x000e680000000200 */
[----:B------:R-:W2:Y:S04]  /*7e40*/  LDSM.16.M88.4 R84, [R7+0x3000] ;  /* 0x003000000754783b */ /* 0x000ea80000000200 */
[----:B------:R-:W-:Y:S01]  /*7e50*/  LDSM.16.M88.4 R80, [R7+0x3800] ;  /* 0x003800000750783b */ /* 0x000fe20000000200 */
[----:B------:R-:W-:-:S02]  /*7e60*/  F2FP.F16.E4M3.UNPACK_B R96, R97 ;  /* 0x00000061ff60723e */ /* 0x000fc400020006ff */
[----:B------:R-:W-:Y:S02]  /*7e70*/  F2FP.F16.E4M3.UNPACK_B R97, R99 ;  /* 0x00000063ff61723e */ /* 0x000fe400020006ff */
[----:B------:R-:W-:Y:S02]  /*7e80*/  F2FP.F16.E4M3.UNPACK_B R98, R98 ;  /* 0x00000062ff62723e */ /* 0x000fe400020006ff */
[----:B------:R-:W-:Y:S01]  /*7e90*/  F2FP.F16.E4M3.UNPACK_B R99, R2 ;  /* 0x00000002ff63723e */ /* 0x000fe200020006ff */
[----:B------:R-:W-:Y:S01]  /*7ea0*/  BAR.SYNC.DEFER_BLOCKING 0x0 ;  /* 0x0000000000007b1d */ /* 0x000fe20000010000 */
[----:B------:R-:W-:Y:S02]  /*7eb0*/  F2FP.F16.E4M3.UNPACK_B R100, R100 ;  /* 0x00000064ff64723e */ /* 0x000fe400020006ff */
[----:B------:R-:W-:-:S03]  /*7ec0*/  F2FP.F16.E4M3.UNPACK_B R103, R103 ;  /* 0x00000067ff67723e */ /* 0x000fc600020006ff */
[----:B------:R-:W-:Y:S04]  /*7ed0*/  STSM.16.M88.4 [R35+0x2000], R96 ;  /* 0x0020006023007844 */ /* 0x000fe80000000200 */
[----:B------:R1:W-:Y:S01]  /*7ee0*/  STSM.16.M88.4 [R35+0x2800], R100 ;  /* 0x0028006423007844 */ /* 0x0003e20000000200 */
[----:B------:R-:W-:Y:S01]  /*7ef0*/  BAR.SYNC.DEFER_BLOCKING 0x0 ;  /* 0x0000000000007b1d */ /* 0x000fe20000010000 */
[----:B------:R-:W-:Y:S01]  /*7f00*/  LOP3.LUT R39, R20, 0x20, RZ, 0x3c, !PT ;  /* 0x0000002014277812 */ /* 0x000fe200078e3cff */
[----:B------:R-:W-:-:S04]  /*7f10*/  FMUL R110, R110, 1.4426950216293334961 ;  /* 0x3fb8aa3b6e6e7820 */ /* 0x000fc80000400000 */
[----:B------:R-:W3:Y:S04]  /*7f20*/  LDS.64 R120, [R20+UR7+0x2000] ;  /* 0x0020000714787984 */ /* 0x000ee80008000a00 */
[----:B------:R-:W4:Y:S04]  /*7f30*/  LDS.64 R124, [R20+UR7+0x2400] ;  /* 0x00240007147c7984 */ /* 0x000f280008000a00 */
[----:B------:R-:W5:Y:S04]  /*7f40*/  LDS.64 R118, [R39+UR7+0x2000] ;  /* 0x0020000727767984 */ /* 0x000f680008000a00 */
[----:B------:R-:W4:Y:S01]  /*7f50*/  LDS.64 R122, [R39+UR7+0x2400] ;  /* 0x00240007277a7984 */ /* 0x000f220008000a00 */
[----:B------:R-:W2:Y:S01]  /*7f60*/  MUFU.EX2 R110, R110 ;  /* 0x0000006e006e7308 */ /* 0x000ea20000000800 */
[----:B0-----:R-:W-:-:S02]  /*7f70*/  F2FP.F16.E4M3.UNPACK_B R106, R88 ;  /* 0x00000058ff6a723e */ /* 0x001fc400020006ff */
[----:B------:R-:W-:Y:S01]  /*7f80*/  F2FP.F16.E4M3.UNPACK_B R107, R89 ;  /* 0x00000059ff6b723e */ /* 0x000fe200020006ff */
[----:B------:R-:W-:Y:S01]  /*7f90*/  LDS.64 R112, [R20+UR7+0x2c00] ;  /* 0x002c000714707984 */ /* 0x000fe20008000a00 */
[----:B-1----:R-:W-:Y:S02]  /*7fa0*/  F2FP.F16.E4M3.UNPACK_B R102, R92 ;  /* 0x0000005cff66723e */ /* 0x002fe400020006ff */
[----:B------:R-:W-:Y:S01]  /*7fb0*/  F2FP.F16.E4M3.UNPACK_B R103, R93 ;  /* 0x0000005dff67723e */ /* 0x000fe200020006ff */
[----:B------:R-:W-:Y:S01]  /*7fc0*/  LDS.64 R100, [R39+UR7+0x2c00] ;  /* 0x002c000727647984 */ /* 0x000fe20008000a00 */
[----:B------:R-:W-:Y:S02]  /*7fd0*/  F2FP.F16.E4M3.UNPACK_B R114, R88.H1 ;  /* 0x00000058ff72723e */ /* 0x000fe400030006ff */
[----:B------:R-:W-:Y:S02]  /*7fe0*/  F2FP.F16.E4M3.UNPACK_B R115, R89.H1 ;  /* 0x00000059ff73723e */ /* 0x000fe400030006ff */
[----:B------:R-:W-:Y:S01]  /*7ff0*/  F2FP.F16.E4M3.UNPACK_B R116, R92.H1 ;  /* 0x0000005cff74723e */ /* 0x000fe200030006ff */
[----:B------:R0:W-:Y:S01]  /*8000*/  LDS.64 R88, [R39+UR7+0x2800] ;  /* 0x0028000727587984 */ /* 0x0001e20008000a00 */
[----:B------:R-:W-:-:S03]  /*8010*/  F2FP.F16.E4M3.UNPACK_B R117, R93.H1 ;  /* 0x0000005dff75723e */ /* 0x000fc600030006ff */
[----:B------:R-:W1:Y:S01]  /*8020*/  LDS.64 R92, [R20+UR7+0x2800] ;  /* 0x00280007145c7984 */ /* 0x000e620008000a00 */
[----:B--2---:R-:W-:Y:S01]  /*8030*/  FFMA2 R40, R40.F32x2.HI_LO, R110.F32x2.HI_LO, R108.F32x2.HI_LO ;  /* 0x0000006e28287249 */ /* 0x004fe2000000006c */
[----:B------:R-:W-:Y:S01]  /*8040*/  F2FP.F16.E4M3.UNPACK_B R108, R84 ;  /* 0x00000054ff6c723e */ /* 0x000fe200020006ff */
[C---:B------:R-:W-:Y:S01]  /*8050*/  FMUL R44, R110.reuse, R44 ;  /* 0x0000002c6e2c7220 */ /* 0x040fe20000400000 */
        /* <DEDUP_REMOVED lines=12> */
[----:B------:R-:W-:Y:S01]  /*8120*/  FMUL R57, R110, R57 ;  /* 0x000000396e397220 */ /* 0x000fe20000400000 */
[C---:B------:R-:W-:Y:S01]  /*8130*/  FMUL R58, R111.reuse, R58 ;  /* 0x0000003a6f3a7220 */ /* 0x040fe20000400000 */
[----:B------:R-:W-:Y:S01]  /*8140*/  FMUL R59, R111, R59 ;  /* 0x0000003b6f3b7220 */ /* 0x000fe20000400000 */
[----:B---3--:R-:W-:Y:S01]  /*8150*/  IMAD.MOV.U32 R96, RZ, RZ, R120 ;  /* 0x000000ffff607224 */ /* 0x008fe200078e0078 */
[----:B------:R-:W-:Y:S01]  /*8160*/  F2FP.F16.E4M3.UNPACK_B R109, R85 ;  /* 0x00000055ff6d723e */ /* 0x000fe200020006ff */
[----:B----4-:R-:W-:Y:S01]  /*8170*/  IMAD.MOV.U32 R97, RZ, RZ, R124 ;  /* 0x000000ffff617224 */ /* 0x010fe200078e007c */
[----:B------:R-:W-:Y:S01]  /*8180*/  F2FP.F16.E4M3.UNPACK_B R110, R80 ;  /* 0x00000050ff6e723e */ /* 0x000fe200020006ff */
[----:B-----5:R-:W-:Y:S01]  /*8190*/  IMAD.MOV.U32 R98, RZ, RZ, R118 ;  /* 0x000000ffff627224 */ /* 0x020fe200078e0076 */
[----:B------:R-:W-:Y:S01]  /*81a0*/  F2FP.F16.E4M3.UNPACK_B R111, R81 ;  /* 0x00000051ff6f723e */ /* 0x000fe200020006ff */
[----:B------:R-:W-:-:S02]  /*81b0*/  IMAD.MOV.U32 R99, RZ, RZ, R122 ;  /* 0x000000ffff637224 */ /* 0x000fc400078e007a */
[----:B------:R-:W-:Y:S01]  /*81c0*/  FADD R2, -R78, R3 ;  /* 0x000000034e027221 */ /* 0x000fe20000000100 */
[----:B------:R-:W-:-:S03]  /*81d0*/  FADD R3, -R79, R4 ;  /* 0x000000044f037221 */ /* 0x000fc60000000100 */
[----:B------:R-:W-:Y:S01]  /*81e0*/  FMUL R2, R2, 1.4426950216293334961 ;  /* 0x3fb8aa3b02027820 */ /* 0x000fe20000400000 */
[----:B------:R-:W-:Y:S01]  /*81f0*/  FMUL R3, R3, 1.4426950216293334961 ;  /* 0x3fb8aa3b03037820 */ /* 0x000fe20000400000 */
[C---:B------:R-:W-:Y:S04]  /*8200*/  HMMA.16816.F32 R44, R96.reuse, R106, R44 ;  /* 0x0000006a602c723c */ /* 0x040fe8000000182c */
[----:B------:R-:W2:Y:S04]  /*8210*/  MUFU.EX2 R2, R2 ;  /* 0x0000000200027308 */ /* 0x000ea80000000800 */
[C---:B------:R-:W-:Y:S04]  /*8220*/  HMMA.16816.F32 R48, R96.reuse, R102, R48 ;  /* 0x000000666030723c */ /* 0x040fe80000001830 */
[----:B------:R-:W3:Y:S04]  /*8230*/  MUFU.EX2 R3, R3 ;  /* 0x0000000300037308 */ /* 0x000ee80000000800 */
[C---:B------:R-:W-:Y:S08]  /*8240*/  HMMA.16816.F32 R52, R96.reuse, R108, R52 ;  /* 0x0000006c6034723c */ /* 0x040ff00000001834 */
[----:B------:R-:W-:Y:S01]  /*8250*/  HMMA.16816.F32 R56, R96, R110, R56 ;  /* 0x0000006e6038723c */ /* 0x000fe20000001838 */
[----:B------:R-:W-:Y:S01]  /*8260*/  IMAD.MOV.U32 R96, RZ, RZ, R121 ;  /* 0x000000ffff607224 */ /* 0x000fe200078e0079 */
[----:B------:R-:W-:Y:S01]  /*8270*/  F2FP.F16.E4M3.UNPACK_B R84, R84.H1 ;  /* 0x00000054ff54723e */ /* 0x000fe200030006ff */
[----:B------:R-:W-:Y:S01]  /*8280*/  IMAD.MOV.U32 R97, RZ, RZ, R125 ;  /* 0x000000ffff617224 */ /* 0x000fe200078e007d */
[----:B------:R-:W-:Y:S01]  /*8290*/  F2FP.F16.E4M3.UNPACK_B R85, R85.H1 ;  /* 0x00000055ff55723e */ /* 0x000fe200030006ff */
[----:B------:R-:W-:Y:S01]  /*82a0*/  IMAD.MOV.U32 R98, RZ, RZ, R119 ;  /* 0x000000ffff627224 */ /* 0x000fe200078e0077 */
[----:B------:R-:W-:Y:S01]  /*82b0*/  F2FP.F16.E4M3.UNPACK_B R80, R80.H1 ;  /* 0x00000050ff50723e */ /* 0x000fe200030006ff */
[----:B------:R-:W-:Y:S01]  /*82c0*/  IMAD.MOV.U32 R99, RZ, RZ, R123 ;  /* 0x000000ffff637224 */ /* 0x000fe200078e007b */
[----:B------:R-:W-:Y:S01]  /*82d0*/  F2FP.F16.E4M3.UNPACK_B R81, R81.H1 ;  /* 0x00000051ff51723e */ /* 0x000fe200030006ff */
[C---:B--2---:R-:W-:Y:S01]  /*82e0*/  FMUL R60, R2.reuse, R60 ;  /* 0x0000003c023c7220 */ /* 0x044fe20000400000 */
[C---:B------:R-:W-:Y:S01]  /*82f0*/  FMUL R61, R2.reuse, R61 ;  /* 0x0000003d023d7220 */ /* 0x040fe20000400000 */
[C---:B---3--:R-:W-:Y:S01]  /*8300*/  FMUL R62, R3.reuse, R62 ;  /* 0x0000003e033e7220 */ /* 0x048fe20000400000 */
[C---:B------:R-:W-:Y:S01]  /*8310*/  FMUL R63, R3.reuse, R63 ;  /* 0x0000003f033f7220 */ /* 0x040fe20000400000 */
[C---:B------:R-:W-:Y:S01]  /*8320*/  FMUL R64, R2.reuse, R64 ;  /* 0x0000004002407220 */ /* 0x040fe20000400000 */
[C---:B------:R-:W-:Y:S01]  /*8330*/  HMMA.16816.F32 R44, R96.reuse, R114, R44 ;  /* 0x00000072602c723c */ /* 0x040fe2000000182c */
[C---:B------:R-:W-:Y:S01]  /*8340*/  FMUL R65, R2.reuse, R65 ;  /* 0x0000004102417220 */ /* 0x040fe20000400000 */
[C---:B------:R-:W-:Y:S01]  /*8350*/  FMUL R66, R3.reuse, R66 ;  /* 0x0000004203427220 */ /* 0x040fe20000400000 */
[C---:B------:R-:W-:Y:S01]  /*8360*/  FMUL R67, R3.reuse, R67 ;  /* 0x0000004303437220 */ /* 0x040fe20000400000 */
[C---:B------:R-:W-:Y:S01]  /*8370*/  FMUL R68, R2.reuse, R68 ;  /* 0x0000004402447220 */ /* 0x040fe20000400000 */
[C---:B------:R-:W-:Y:S01]  /*8380*/  FMUL R69, R2.reuse, R69 ;  /* 0x0000004502457220 */ /* 0x040fe20000400000 */
[C---:B------:R-:W-:Y:S01]  /*8390*/  FMUL R70, R3.reuse, R70 ;  /* 0x0000004603467220 */ /* 0x040fe20000400000 */
[C---:B------:R-:W-:Y:S01]  /*83a0*/  FMUL R71, R3.reuse, R71 ;  /* 0x0000004703477220 */ /* 0x040fe20000400000 */
[----:B------:R-:W-:Y:S01]  /*83b0*/  HMMA.16816.F32 R48, R96, R116, R48 ;  /* 0x000000746030723c */ /* 0x000fe20000001830 */
[C---:B------:R-:W-:Y:S01]  /*83c0*/  FMUL R72, R2.reuse, R72 ;  /* 0x0000004802487220 */ /* 0x040fe20000400000 */
[----:B------:R-:W-:Y:S01]  /*83d0*/  FMUL R73, R2, R73 ;  /* 0x0000004902497220 */ /* 0x000fe20000400000 */
[C---:B------:R-:W-:Y:S01]  /*83e0*/  FMUL R74, R3.reuse, R74 ;  /* 0x0000004a034a7220 */ /* 0x040fe20000400000 */
[----:B------:R-:W-:-:S04]  /*83f0*/  FMUL R75, R3, R75 ;  /* 0x0000004b034b7220 */ /* 0x000fc80000400000 */
[----:B------:R-:W-:Y:S01]  /*8400*/  HMMA.16816.F32 R52, R96, R84, R52 ;  /* 0x000000546034723c */ /* 0x000fe20000001834 */
[C---:B------:R-:W-:Y:S02]  /*8410*/  LOP3.LUT R124, R20.reuse, 0x40, RZ, 0x3c, !PT ;  /* 0x00000040147c7812 */ /* 0x040fe400078e3cff */
[----:B0-----:R-:W-:-:S05]  /*8420*/  LOP3.LUT R39, R20, 0x60, RZ, 0x3c, !PT ;  /* 0x0000006014277812 */ /* 0x001fca00078e3cff */
[----:B------:R-:W-:Y:S01]  /*8430*/  HMMA.16816.F32 R56, R96, R80, R56 ;  /* 0x000000506038723c */ /* 0x000fe20000001838 */
[----:B-1----:R-:W-:Y:S02]  /*8440*/  IMAD.MOV.U32 R96, RZ, RZ, R92 ;  /* 0x000000ffff607224 */ /* 0x002fe400078e005c */
[----:B------:R-:W-:Y:S02]  /*8450*/  IMAD.MOV.U32 R97, RZ, RZ, R112 ;  /* 0x000000ffff617224 */ /* 0x000fe400078e0070 */
[----:B------:R-:W-:Y:S02]  /*8460*/  IMAD.MOV.U32 R98, RZ, RZ, R88 ;  /* 0x000000ffff627224 */ /* 0x000fe400078e0058 */
[----:B------:R-:W-:-:S07]  /*8470*/  IMAD.MOV.U32 R99, RZ, RZ, R100 ;  /* 0x000000ffff637224 */ /* 0x000fce00078e0064 */
[C---:B------:R-:W-:Y:S01]  /*8480*/  HMMA.16816.F32 R60, R96.reuse, R106, R60 ;  /* 0x0000006a603c723c */ /* 0x040fe2000000183c */
[----:B------:R-:W-:Y:S07]  /*8490*/  LDS.64 R106, [R39+UR7+0x2000] ;  /* 0x00200007276a7984 */ /* 0x000fee0008000a00 */
[C---:B------:R-:W-:Y:S01]  /*84a0*/  HMMA.16816.F32 R64, R96.reuse, R102, R64 ;  /* 0x000000666040723c */ /* 0x040fe20000001840 */
[----:B------:R-:W0:Y:S07]  /*84b0*/  LDS.64 R102, [R124+UR7+0x2000] ;  /* 0x002000077c667984 */ /* 0x000e2e0008000a00 */
[C---:B------:R-:W-:Y:S01]  /*84c0*/  HMMA.16816.F32 R68, R96.reuse, R108, R68 ;  /* 0x0000006c6044723c */ /* 0x040fe20000001844 */
[----:B------:R-:W-:Y:S07]  /*84d0*/  LDS.64 R108, [R39+UR7+0x2400] ;  /* 0x00240007276c7984 */ /* 0x000fee0008000a00 */
[----:B------:R-:W-:Y:S01]  /*84e0*/  HMMA.16816.F32 R72, R96, R110, R72 ;  /* 0x0000006e6048723c */ /* 0x000fe20000001848 */
[----:B------:R-:W1:Y:S01]  /*84f0*/  LDS.64 R110, [R124+UR7+0x2400] ;  /* 0x002400077c6e7984 */ /* 0x000e620008000a00 */
[----:B------:R-:W-:-:S02]  /*8500*/  IMAD.MOV.U32 R96, RZ, RZ, R93 ;  /* 0x000000ffff607224 */ /* 0x000fc400078e005d */
[----:B------:R-:W-:Y:S01]  /*8510*/  IMAD.MOV.U32 R97, RZ, RZ, R113 ;  /* 0x000000ffff617224 */ /* 0x000fe200078e0071 */
[----:B------:R-:W-:Y:S01]  /*8520*/  F2FP.F16.E4M3.UNPACK_B R118, R94 ;  /* 0x0000005eff76723e */ /* 0x000fe200020006ff */
[----:B------:R-:W-:Y:S01]  /*8530*/  IMAD.MOV.U32 R98, RZ, RZ, R89 ;  /* 0x000000ffff627224 */ /* 0x000fe200078e0059 */
[----:B------:R-:W-:Y:S01]  /*8540*/  F2FP.F16.E4M3.UNPACK_B R119, R95 ;  /* 0x0000005fff77723e */ /* 0x000fe200020006ff */
[----:B------:R-:W-:Y:S01]  /*8550*/  IMAD.MOV.U32 R99, RZ, RZ, R101 ;  /* 0x000000ffff637224 */ /* 0x000fe200078e0065 */
[----:B------:R-:W-:Y:S01]  /*8560*/  F2FP.F16.E4M3.UNPACK_B R120, R86 ;  /* 0x00000056ff78723e */ /* 0x000fe200020006ff */
[----:B------:R-:W-:Y:S01]  /*8570*/  LDS.64 R100, [R124+UR7+0x2c00] ;  /* 0x002c00077c647984 */ /* 0x000fe20008000a00 */
[----:B------:R-:W-:Y:S02]  /*8580*/  F2FP.F16.E4M3.UNPACK_B R121, R87 ;  /* 0x00000057ff79723e */ /* 0x000fe400020006ff */
[----:B------:R-:W-:Y:S01]  /*8590*/  F2FP.F16.E4M3.UNPACK_B R122, R82 ;  /* 0x00000052ff7a723e */ /* 0x000fe200020006ff */
[----:B------:R-:W-:Y:S01]  /*85a0*/  LDS.64 R92, [R39+UR7+0x2800] ;  /* 0x00280007275c7984 */ /* 0x000fe20008000a00 */
[----:B------:R-:W-:Y:S01]  /*85b0*/  HMMA.16816.F32 R60, R96, R114, R60 ;  /* 0x00000072603c723c */ /* 0x000fe2000000183c */
[----:B------:R-:W-:-:S07]  /*85c0*/  F2FP.F16.E4M3.UNPACK_B R123, R83 ;  /* 0x00000053ff7b723e */ /* 0x000fce00020006ff */
[----:B------:R-:W-:Y:S01]  /*85d0*/  HMMA.16816.F32 R64, R96, R116, R64 ;  /* 0x000000746040723c */ /* 0x000fe20000001840 */
[----:B------:R-:W-:Y:S02]  /*85e0*/  F2FP.F16.E4M3.UNPACK_B R116, R90 ;  /* 0x0000005aff74723e */ /* 0x000fe400020006ff */
[----:B------:R-:W-:-:S05]  /*85f0*/  F2FP.F16.E4M3.UNPACK_B R117, R91 ;  /* 0x0000005bff75723e */ /* 0x000fca00020006ff */
[C---:B------:R-:W-:Y:S08]  /*8600*/  HMMA.16816.F32 R68, R96.reuse, R84, R68 ;  /* 0x000000546044723c */ /* 0x040ff00000001844 */
[----:B------:R-:W-:Y:S01]  /*8610*/  HMMA.16816.F32 R72, R96, R80, R72 ;  /* 0x000000506048723c */ /* 0x000fe20000001848 */
[----:B0-----:R-:W-:Y:S02]  /*8620*/  IMAD.MOV.U32 R96, RZ, RZ, R102 ;  /* 0x000000ffff607224 */ /* 0x001fe400078e0066 */
[----:B-1----:R-:W-:-:S02]  /*8630*/  IMAD.MOV.U32 R97, RZ, RZ, R110 ;  /* 0x000000ffff617224 */ /* 0x002fc400078e006e */
[----:B------:R-:W-:Y:S02]  /*8640*/  IMAD.MOV.U32 R98, RZ, RZ, R106 ;  /* 0x000000ffff627224 */ /* 0x000fe400078e006a */
[----:B------:R-:W-:-:S07]  /*8650*/  IMAD.MOV.U32 R99, RZ, RZ, R108 ;  /* 0x000000ffff637224 */ /* 0x000fce00078e006c */
[C---:B------:R-:W-:Y:S08]  /*8660*/  HMMA.16816.F32 R44, R96.reuse, R116, R44 ;  /* 0x00000074602c723c */ /* 0x040ff0000000182c */
[C---:B------:R-:W-:Y:S08]  /*8670*/  HMMA.16816.F32 R48, R96.reuse, R118, R48 ;  /* 0x000000766030723c */ /* 0x040ff00000001830 */
[C---:B------:R-:W-:Y:S08]  /*8680*/  HMMA.16816.F32 R52, R96.reuse, R120, R52 ;  /* 0x000000786034723c */ /* 0x040ff00000001834 */
[----:B------:R-:W-:Y:S01]  /*8690*/  HMMA.16816.F32 R56, R96, R122, R56 ;  /* 0x0000007a6038723c */ /* 0x000fe20000001838 */
[----:B------:R-:W0:Y:S04]  /*86a0*/  LDS.64 R96, [R124+UR7+0x2800] ;  /* 0x002800077c607984 */ /* 0x000e280008000a00 */
[----:B------:R-:W1:Y:S01]  /*86b0*/  LDS.64 R98, [R39+UR7+0x2c00] ;  /* 0x002c000727627984 */ /* 0x000e620008000a00 */
[----:B------:R-:W2:Y:S01]  /*86c0*/  S2R R4, SR_CTAID.X ;  /* 0x0000000000047919 */ /* 0x000ea20000002500 */
[----:B------:R-:W-:Y:S01]  /*86d0*/  F2FP.F16.E4M3.UNPACK_B R112, R90.H1 ;  /* 0x0000005aff70723e */ /* 0x000fe200030006ff */
[----:B------:R-:W-:Y:S01]  /*86e0*/  IMAD.MOV.U32 R88, RZ, RZ, R103 ;  /* 0x000000ffff587224 */ /* 0x000fe200078e0067 */
[----:B------:R-:W-:Y:S01]  /*86f0*/  F2FP.F16.E4M3.UNPACK_B R113, R91.H1 ;  /* 0x0000005bff71723e */ /* 0x000fe200030006ff */
[----:B------:R-:W-:Y:S01]  /*8700*/  IMAD.MOV.U32 R89, RZ, RZ, R111 ;  /* 0x000000ffff597224 */ /* 0x000fe200078e006f */
[----:B------:R-:W-:Y:S01]  /*8710*/  F2FP.F16.E4M3.UNPACK_B R94, R94.H1 ;  /* 0x0000005eff5e723e */ /* 0x000fe200030006ff */
[----:B------:R-:W-:Y:S01]  /*8720*/  IMAD.MOV.U32 R90, RZ, RZ, R107 ;  /* 0x000000ffff5a7224 */ /* 0x000fe200078e006b */
[----:B------:R-:W-:Y:S01]  /*8730*/  F2FP.F16.E4M3.UNPACK_B R95, R95.H1 ;  /* 0x0000005fff5f723e */ /* 0x000fe200030006ff */
[----:B------:R-:W-:-:S02]  /*8740*/  IMAD.MOV.U32 R91, RZ, RZ, R109 ;  /* 0x000000ffff5b7224 */ /* 0x000fc400078e006d */
[----:B------:R-:W-:Y:S02]  /*8750*/  IMAD.MOV.U32 R80, RZ, RZ, R103 ;  /* 0x000000ffff507224 */ /* 0x000fe400078e0067 */
[----:B------:R-:W-:-:S03]  /*8760*/  IMAD.MOV.U32 R81, RZ, RZ, R111 ;  /* 0x000000ffff517224 */ /* 0x000fc600078e006f */
[C---:B------:R-:W-:Y:S08]  /*8770*/  HMMA.16816.F32 R44, R88.reuse, R112, R44 ;  /* 0x00000070582c723c */ /* 0x040ff0000000182c */
[----:B------:R-:W-:Y:S01]  /*8780*/  HMMA.16816.F32 R48, R88, R94, R48 ;  /* 0x0000005e5830723c */ /* 0x000fe20000001830 */
[----:B------:R-:W-:Y:S01]  /*8790*/  F2FP.F16.E4M3.UNPACK_B R88, R82.H1 ;  /* 0x00000052ff58723e */ /* 0x000fe200030006ff */
[----:B------:R-:W-:Y:S01]  /*87a0*/  IMAD.MOV.U32 R82, RZ, RZ, R107 ;  /* 0x000000ffff527224 */ /* 0x000fe200078e006b */
[----:B------:R-:W-:Y:S01]  /*87b0*/  F2FP.F16.E4M3.UNPACK_B R89, R83.H1 ;  /* 0x00000053ff59723e */ /* 0x000fe200030006ff */
[----:B------:R-:W-:-:S07]  /*87c0*/  IMAD.MOV.U32 R83, RZ, RZ, R109 ;  /* 0x000000ffff537224 */ /* 0x000fce00078e006d */
[----:B------:R-:W-:Y:S01]  /*87d0*/  HMMA.16816.F32 R56, R80, R88, R56 ;  /* 0x000000585038723c */ /* 0x000fe20000001838 */
[----:B0-----:R-:W-:Y:S02]  /*87e0*/  IMAD.MOV.U32 R80, RZ, RZ, R96 ;  /* 0x000000ffff507224 */ /* 0x001fe400078e0060 */
[----:B------:R-:W-:Y:S02]  /*87f0*/  IMAD.MOV.U32 R81, RZ, RZ, R100 ;  /* 0x000000ffff517224 */ /* 0x000fe400078e0064 */
[----:B------:R-:W-:Y:S02]  /*8800*/  IMAD.MOV.U32 R82, RZ, RZ, R92 ;  /* 0x000000ffff527224 */ /* 0x000fe400078e005c */
[----:B-1----:R-:W-:Y:S02]  /*8810*/  IMAD.MOV.U32 R83, RZ, RZ, R98 ;  /* 0x000000ffff537224 */ /* 0x002fe400078e0062 */
[----:B--2---:R-:W-:Y:S01]  /*8820*/  IMAD.SHL.U32 R4, R4, 0x20, RZ ;  /* 0x0000002004047824 */ /* 0x004fe200078e00ff */
[----:B------:R-:W-:-:S04]  /*8830*/  UIADD3 UR6, UPT, UPT, UR6, 0x40, URZ ;  /* 0x0000004006067890 */ /* 0x000fc8000fffe0ff */
[----:B------:R-:W-:Y:S01]  /*8840*/  HMMA.16816.F32 R60, R80, R116, R60 ;  /* 0x00000074503c723c */ /* 0x000fe2000000183c */
[----:B------:R-:W-:-:S07]  /*8850*/  VIADD R4, R4, 0x20 ;  /* 0x0000002004047836 */ /* 0x000fce0000000000 */
[C---:B------:R-:W-:Y:S08]  /*8860*/  HMMA.16816.F32 R64, R80.reuse, R118, R64 ;  /* 0x000000765040723c */ /* 0x040ff00000001840 */
[C---:B------:R-:W-:Y:S08]  /*8870*/  HMMA.16816.F32 R68, R80.reuse, R120, R68 ;  /* 0x000000785044723c */ /* 0x040ff00000001844 */
[----:B------:R-:W-:Y:S01]  /*8880*/  HMMA.16816.F32 R72, R80, R122, R72 ;  /* 0x0000007a5048723c */ /* 0x000fe20000001848 */
[----:B------:R-:W-:Y:S01]  /*8890*/  ISETP.LE.AND P1, PT, R4, UR6, PT ;  /* 0x0000000604007c0c */ /* 0x000fe2000bf23270 */
[----:B------:R-:W-:Y:S01]  /*88a0*/  IMAD.MOV.U32 R84, RZ, RZ, R103 ;  /* 0x000000ffff547224 */ /* 0x000fe200078e0067 */
[----:B------:R-:W-:Y:S01]  /*88b0*/  F2FP.F16.E4M3.UNPACK_B R114, R86.H1 ;  /* 0x00000056ff72723e */ /* 0x000fe200030006ff */
[----:B------:R-:W-:Y:S01]  /*88c0*/  IMAD.MOV.U32 R85, RZ, RZ, R111 ;  /* 0x000000ffff557224 */ /* 0x000fe200078e006f */
[----:B------:R-:W-:Y:S01]  /*88d0*/  F2FP.F16.E4M3.UNPACK_B R115, R87.H1 ;  /* 0x00000057ff73723e */ /* 0x000fe200030006ff */
[----:B------:R-:W-:-:S02]  /*88e0*/  IMAD.MOV.U32 R86, RZ, RZ, R107 ;  /* 0x000000ffff567224 */ /* 0x000fc400078e006b */
[----:B------:R-:W-:Y:S02]  /*88f0*/  IMAD.MOV.U32 R87, RZ, RZ, R109 ;  /* 0x000000ffff577224 */ /* 0x000fe400078e006d */
[----:B------:R-:W-:Y:S02]  /*8900*/  IMAD.MOV.U32 R80, RZ, RZ, R97 ;  /* 0x000000ffff507224 */ /* 0x000fe400078e0061 */
[----:B------:R-:W-:Y:S02]  /*8910*/  IMAD.MOV.U32 R81, RZ, RZ, R101 ;  /* 0x000000ffff517224 */ /* 0x000fe400078e0065 */
[----:B------:R-:W-:Y:S02]  /*8920*/  IMAD.MOV.U32 R82, RZ, RZ, R93 ;  /* 0x000000ffff527224 */ /* 0x000fe400078e005d */
[----:B------:R-:W-:Y:S01]  /*8930*/  IMAD.MOV.U32 R83, RZ, RZ, R99 ;  /* 0x000000ffff537224 */ /* 0x000fe200078e0063 */
[----:B------:R-:W-:Y:S01]  /*8940*/  HMMA.16816.F32 R52, R84, R114, R52 ;  /* 0x000000725434723c */ /* 0x000fe20000001834 */
[----:B------:R-:W-:-:S02]  /*8950*/  ULEA UR5, UR11, UR5, 0x6 ;  /* 0x000000050b057291 */ /* 0x000fc4000f8e30ff */
[----:B------:R-:W-:Y:S01]  /*8960*/  ULEA UR4, UR14, UR4, 0x6 ;  /* 0x000000040e047291 */ /* 0x000fe2000f8e30ff */
[----:B------:R-:W-:Y:S02]  /*8970*/  FFMA2 R42, R42.F32x2.HI_LO, R2.F32x2.HI_LO, R104.F32x2.HI_LO ;  /* 0x000000022a2a7249 */ /* 0x000fe40000000068 */
[----:B------:R-:W-:Y:S02]  /*8980*/  IMAD.MOV.U32 R2, RZ, RZ, R76 ;  /* 0x000000ffff027224 */ /* 0x000fe400078e004c */
[----:B------:R-:W-:Y:S01]  /*8990*/  HMMA.16816.F32 R60, R80, R112, R60 ;  /* 0x00000070503c723c */ /* 0x000fe2000000183c */
[----:B------:R-:W-:Y:S02]  /*89a0*/  IMAD.MOV.U32 R39, RZ, RZ, R77 ;  /* 0x000000ffff277224 */ /* 0x000fe400078e004d */
[----:B------:R-:W-:Y:S02]  /*89b0*/  IMAD.MOV.U32 R3, RZ, RZ, R78 ;  /* 0x000000ffff037224 */ /* 0x000fe400078e004e */
[----:B------:R-:W-:-:S03]  /*89c0*/  IMAD.MOV.U32 R4, RZ, RZ, R79 ;  /* 0x000000ffff047224 */ /* 0x000fc600078e004f */
[C---:B------:R-:W-:Y:S08]  /*89d0*/  HMMA.16816.F32 R64, R80.reuse, R94, R64 ;  /* 0x0000005e5040723c */ /* 0x040ff00000001840 */
[C---:B------:R-:W-:Y:S08]  /*89e0*/  HMMA.16816.F32 R68, R80.reuse, R114, R68 ;  /* 0x000000725044723c */ /* 0x040ff00000001844 */
[----:B------:R-:W-:Y:S01]  /*89f0*/  HMMA.16816.F32 R72, R80, R88, R72 ;  /* 0x000000585048723c */ /* 0x000fe20000001848 */
[----:B------:R-:W-:-:S04]  /*8a00*/  NOP ;  /* 0x0000000000007918 */ /* 0x000fc80000000000 */
[----:B------:R-:W-:-:S15]  /*8a10*/  @!P1 BRA `(.L_x_1) ;  /* 0xffffffac00c09947 */ /* 0x000fde000383ffff */
.L_x_0:
[----:B------:R-:W0:Y:S01]  /*8a20*/  S2R R0, SR_TID.X ;  /* 0x0000000000007919 */ /* 0x000e220000002100 */
[C---:B------:R-:W-:Y:S01]  /*8a30*/  FSETP.GT.AND P2, PT, |R41|.reuse, 8.50705917302346158658e+37, PT ;  /* 0x7e8000002900780b */ /* 0x040fe20003f44200 */
[----:B------:R-:W-:Y:S01]  /*8a40*/  IMAD.MOV.U32 R12, RZ, RZ, R40 ;  /* 0x000000ffff0c7224 */ /* 0x000fe200078e0028 */
[C---:B------:R-:W-:Y:S01]  /*8a50*/  FSETP.GEU.AND P3, PT, |R41|.reuse, 1.175494350822287508e-38, PT ;  /* 0x008000002900780b */ /* 0x040fe20003f6e200 */
[----:B------:R-:W-:Y:S01]  /*8a60*/  IMAD.MOV.U32 R22, RZ, RZ, R44 ;  /* 0x000000ffff167224 */ /* 0x000fe200078e002c */
[----:B------:R-:W-:Y:S01]  /*8a70*/  FSETP.GEU.AND P6, PT, R41, 1.175494350822287508e-38, PT ;  /* 0x008000002900780b */ /* 0x000fe20003fce000 */
[----:B------:R-:W-:Y:S01]  /*8a80*/  IMAD.MOV.U32 R20, RZ, RZ, R45 ;  /* 0x000000ffff147224 */ /* 0x000fe200078e002d */
[----:B------:R-:W-:Y:S01]  /*8a90*/  FSETP.GT.AND P1, PT, |R12|, 8.50705917302346158658e+37, PT ;  /* 0x7e8000000c00780b */ /* 0x000fe20003f24200 */
[----:B------:R-:W-:Y:S01]  /*8aa0*/  IMAD.MOV.U32 R18, RZ, RZ, R48 ;  /* 0x000000ffff127224 */ /* 0x000fe200078e0030 */
[----:B------:R-:W-:Y:S01]  /*8ab0*/  FSEL R10, RZ, -23, P6 ;  /* 0xc1b80000ff0a7808 */ /* 0x000fe20003000000 */
[----:B------:R-:W-:Y:S01]  /*8ac0*/  IMAD.MOV.U32 R19, RZ, RZ, R42 ;  /* 0x000000ffff137224 */ /* 0x000fe200078e002a */
[----:B------:R-:W1:Y:S01]  /*8ad0*/  S2UR UR5, SR_CgaCtaId ;  /* 0x00000000000579c3 */ /* 0x000e620000008800 */
[----:B------:R-:W-:-:S07]  /*8ae0*/  IMAD.MOV.U32 R16, RZ, RZ, R52 ;  /* 0x000000ffff107224 */ /* 0x000fce00078e0034 */
[----:B------:R-:W-:Y:S01]  /*8af0*/  BAR.SYNC.DEFER_BLOCKING 0x0 ;  /* 0x0000000000007b1d */ /* 0x000fe20000010000 */
[----:B------:R-:W-:Y:S01]  /*8b00*/  @P2 FMUL R59, R59, 0.25 ;  /* 0x3e8000003b3b2820 */ /* 0x000fe20000400000 */
[----:B------:R-:W-:Y:S01]  /*8b10*/  @P2 FMUL R58, R58, 0.25 ;  /* 0x3e8000003a3a2820 */ /* 0x000fe20000400000 */
[----:B------:R-:W-:Y:S01]  /*8b20*/  @P2 FMUL R55, R55, 0.25 ;  /* 0x3e80000037372820 */ /* 0x000fe20000400000 */
[----:B------:R-:W-:Y:S01]  /*8b30*/  @P2 FMUL R54, R54, 0.25 ;  /* 0x3e80000036362820 */ /* 0x000fe20000400000 */
[----:B------:R-:W-:Y:S01]  /*8b40*/  @P2 FMUL R51, R51, 0.25 ;  /* 0x3e80000033332820 */ /* 0x000fe20000400000 */
[----:B------:R-:W-:Y:S01]  /*8b50*/  @P2 FMUL R50, R50, 0.25 ;  /* 0x3e80000032322820 */ /* 0x000fe20000400000 */
[----:B------:R-:W-:Y:S01]  /*8b60*/  @P2 FMUL R47, R47, 0.25 ;  /* 0x3e8000002f2f2820 */ /* 0x000fe20000400000 */
[----:B------:R-:W-:Y:S01]  /*8b70*/  @!P3 FMUL R59, R59, 16777216 ;  /* 0x4b8000003b3bb820 */ /* 0x000fe20000400000 */
[----:B------:R-:W-:Y:S01]  /*8b80*/  @!P3 FMUL R58, R58, 16777216 ;  /* 0x4b8000003a3ab820 */ /* 0x000fe20000400000 */
[----:B------:R-:W-:Y:S01]  /*8b90*/  @!P3 FMUL R55, R55, 16777216 ;  /* 0x4b8000003737b820 */ /* 0x000fe20000400000 */
[----:B------:R-:W-:Y:S01]  /*8ba0*/  @!P3 FMUL R54, R54, 16777216 ;  /* 0x4b8000003636b820 */ /* 0x000fe20000400000 */
[----:B------:R-:W-:Y:S01]  /*8bb0*/  @!P3 FMUL R51, R51, 16777216 ;  /* 0x4b8000003333b820 */ /* 0x000fe20000400000 */
[----:B------:R-:W-:Y:S01]  /*8bc0*/  @!P3 FMUL R50, R50, 16777216 ;  /* 0x4b8000003232b820 */ /* 0x000fe20000400000 */
[----:B------:R-:W-:Y:S01]  /*8bd0*/  @!P3 FMUL R47, R47, 16777216 ;  /* 0x4b8000002f2fb820 */ /* 0x000fe20000400000 */
[----:B------:R-:W-:-:S02]  /*8be0*/  IMAD.MOV.U32 R17, RZ, RZ, R43 ;  /* 0x000000ffff117224 */ /* 0x000fc400078e002b */
[----:B------:R-:W-:Y:S01]  /*8bf0*/  @P1 FMUL R57, R57, 0.25 ;  /* 0x3e80000039391820 */ /* 0x000fe20000400000 */
[----:B------:R-:W-:Y:S01]  /*8c00*/  @P1 FMUL R56, R56, 0.25 ;  /* 0x3e80000038381820 */ /* 0x000fe20000400000 */
[----:B------:R-:W-:Y:S01]  /*8c10*/  @P1 FMUL R53, R53, 0.25 ;  /* 0x3e80000035351820 */ /* 0x000fe20000400000 */
[C---:B0-----:R-:W-:Y:S01]  /*8c20*/  IMAD.SHL.U32 R3, R0.reuse, 0x2, RZ ;  /* 0x0000000200037824 */ /* 0x041fe200078e00ff */
[--C-:B------:R-:W-:Y:S01]  /*8c30*/  SHF.R.S32.HI R5, RZ, 0x3, R0.reuse ;  /* 0x00000003ff057819 */ /* 0x100fe20000011400 */
[----:B------:R-:W-:Y:S01]  /*8c40*/  IMAD.SHL.U32 R7, R0, 0x4, RZ ;  /* 0x0000000400077824 */ /* 0x000fe200078e00ff */
[--C-:B------:R-:W-:Y:S01]  /*8c50*/  SHF.R.S32.HI R4, RZ, 0x4, R0.reuse ;  /* 0x00000004ff047819 */ /* 0x100fe20000011400 */
[----:B------:R-:W-:Y:S01]  /*8c60*/  @P1 FMUL R16, R16, 0.25 ;  /* 0x3e80000010101820 */ /* 0x000fe20000400000 */
[----:B------:R-:W-:Y:S01]  /*8c70*/  SGXT R5, R5, 0x1 ;  /* 0x000000010505781a */ /* 0x000fe20000000200 */
[----:B------:R-:W-:Y:S01]  /*8c80*/  @P1 FMUL R18, R18, 0.25 ;  /* 0x3e80000012121820 */ /* 0x000fe20000400000 */
[----:B------:R-:W-:Y:S01]  /*8c90*/  LOP3.LUT R6, R0, 0x60, RZ, 0xc0, !PT ;  /* 0x0000006000067812 */ /* 0x000fe200078ec0ff */
[----:B------:R-:W-:Y:S01]  /*8ca0*/  @P1 FMUL R20, R20, 0.25 ;  /* 0x3e80000014141820 */ /* 0x000fe20000400000 */
[----:B------:R-:W-:Y:S01]  /*8cb0*/  LOP3.LUT R3, R3, 0x3c, RZ, 0xc0, !PT ;  /* 0x0000003c03037812 */ /* 0x000fe200078ec0ff */
[----:B------:R-:W-:Y:S01]  /*8cc0*/  @P1 FMUL R22, R22, 0.25 ;  /* 0x3e80000016161820 */ /* 0x000fe20000400000 */
[----:B------:R-:W-:Y:S01]  /*8cd0*/  SGXT R4, R4, 0x1 ;  /* 0x000000010404781a */ /* 0x000fe20000000200 */
[----:B------:R-:W-:Y:S01]  /*8ce0*/  FMUL R14, R17, 8388608 ;  /* 0x4b000000110e7820 */ /* 0x000fe20000400000 */
[----:B------:R-:W-:Y:S01]  /*8cf0*/  LOP3.LUT R2, R0, 0x7, RZ, 0xc0, !PT ;  /* 0x0000000700027812 */ /* 0x000fe200078ec0ff */
[----:B------:R-:W-:Y:S01]  /*8d00*/  IMAD R3, R6, 0x8, R3 ;  /* 0x0000000806037824 */ /* 0x000fe200078e0203 */
[----:B------:R-:W-:Y:S01]  /*8d10*/  LOP3.LUT R5, R5, 0x440, RZ, 0xc0, !PT ;  /* 0x0000044005057812 */ /* 0x000fe200078ec0ff */
[----:B------:R-:W-:Y:S01]  /*8d20*/  IMAD.SHL.U32 R6, R0, 0x40, RZ ;  /* 0x0000004000067824 */ /* 0x000fe200078e00ff */
[----:B------:R-:W-:Y:S01]  /*8d30*/  LOP3.LUT R4, R4, 0x804, RZ, 0xc0, !PT ;  /* 0x0000080404047812 */ /* 0x000fe200078ec0ff */
[----:B------:R-:W-:Y:S01]  /*8d40*/  UMOV UR4, 0x400 ;  /* 0x0000040000047882 */ /* 0x000fe20000000000 */
[----:B------:R-:W-:Y:S01]  /*8d50*/  FSETP.GEU.AND P5, PT, |R17|, 1.175494350822287508e-38, PT ;  /* 0x008000001100780b */ /* 0x000fe20003fae200 */
[----:B------:R-:W-:Y:S01]  /*8d60*/  IMAD R5, R2, 0x8, R5 ;  /* 0x0000000802057824 */ /* 0x000fe200078e0205 */
[----:B------:R-:W-:Y:S01]  /*8d70*/  LOP3.LUT R4, R4, 0x80, R7, 0xf8, !PT ;  /* 0x0000008004047812 */ /* 0x000fe200078ef807 */
[----:B-1----:R-:W-:Y:S01]  /*8d80*/  ULEA UR6, UR5, UR4, 0x18 ;  /* 0x0000000405067291 */ /* 0x002fe2000f8ec0ff */
[----:B------:R-:W-:Y:S01]  /*8d90*/  LOP3.LUT R7, R0, 0x7f, RZ, 0xc0, !PT ;  /* 0x0000007f00077812 */ /* 0x000fe200078ec0ff */
[----:B------:R-:W0:Y:S01]  /*8da0*/  S2R R90, SR_CTAID.X ;  /* 0x00000000005a7919 */ /* 0x000e220000002500 */
[----:B------:R-:W-:Y:S01]  /*8db0*/  LOP3.LUT R6, R6, 0x40, RZ, 0xc0, !PT ;  /* 0x0000004006067812 */ /* 0x000fe200078ec0ff */
[----:B------:R-:W1:Y:S01]  /*8dc0*/  LDC.64 R86, c[0x0][0x398] ;  /* 0x0000e600ff567b82 */ /* 0x000e620000000a00 */
[----:B------:R-:W-:Y:S01]  /*8dd0*/  LOP3.LUT R5, R5, 0x40, R0, 0x78, !PT ;  /* 0x0000004005057812 */ /* 0x000fe200078e7800 */
[----:B------:R-:W2:Y:S01]  /*8de0*/  S2R R92, SR_TID.X ;  /* 0x00000000005c7919 */ /* 0x000ea20000002100 */
[----:B------:R-:W-:Y:S01]  /*8df0*/  ISETP.GE.U32.AND P0, PT, R7, 0x20, PT ;  /* 0x000000200700780c */ /* 0x000fe20003f06070 */
[----:B------:R-:W-:Y:S01]  /*8e00*/  IMAD.IADD R7, R6, 0x1, R3 ;  /* 0x0000000106077824 */ /* 0x000fe200078e0203 */
[----:B------:R-:W-:Y:S01]  /*8e10*/  LOP3.LUT R3, R4, R5, RZ, 0xfc, !PT ;  /* 0x0000000504037212 */ /* 0x000fe200078efcff */
[----:B------:R-:W-:Y:S01]  /*8e20*/  FMUL R4, R41, 8388608 ;  /* 0x4b00000029047820 */ /* 0x000fe20000400000 */
[----:B------:R-:W-:Y:S01]  /*8e30*/  IMAD.MOV.U32 R6, RZ, RZ, R46 ;  /* 0x000000ffff067224 */ /* 0x000fe200078e002e */
[----:B------:R-:W-:Y:S01]  /*8e40*/  FSETP.GEU.AND P4, PT, R17, 1.175494350822287508e-38, PT ;  /* 0x008000001100780b */ /* 0x000fe20003f8e000 */
[----:B------:R-:W-:Y:S01]  /*8e50*/  IMAD.MOV.U32 R46, RZ, RZ, R49 ;  /* 0x000000ffff2e7224 */ /* 0x000fe200078e0031 */
[----:B------:R-:W3:Y:S01]  /*8e60*/  LDCU.64 UR4, c[0x0][0x3e0] ;  /* 0x00007c00ff0477ac */ /* 0x000ee20008000a00 */
[----:B------:R-:W-:Y:S01]  /*8e70*/  FSEL R4, R4, R41, !P6 ;  /* 0x0000002904047208 */ /* 0x000fe20007000000 */
[----:B------:R-:W-:Y:S01]  /*8e80*/  @P2 FMUL R41, R41, 0.25 ;  /* 0x3e80000029292820 */ /* 0x000fe20000400000 */
[----:B------:R-:W-:Y:S01]  /*8e90*/  @P2 FMUL R6, R6, 0.25 ;  /* 0x3e80000006062820 */ /* 0x000fe20000400000 */
[----:B------:R-:W-:Y:S01]  /*8ea0*/  FSETP.GEU.AND P2, PT, R12, 1.175494350822287508e-38, PT ;  /* 0x008000000c00780b */ /* 0x000fe20003f4e000 */
[----:B------:R-:W-:Y:S01]  /*8eb0*/  @P1 FMUL R46, R46, 0.25 ;  /* 0x3e8000002e2e1820 */ /* 0x000fe20000400000 */
[----:B------:R-:W-:Y:S01]  /*8ec0*/  @!P3 FMUL R41, R41, 16777216 ;  /* 0x4b8000002929b820 */ /* 0x000fe20000400000 */
[----:B------:R-:W-:Y:S01]  /*8ed0*/  @!P3 FMUL R6, R6, 16777216 ;  /* 0x4b8000000606b820 */ /* 0x000fe20000400000 */
[----:B------:R-:W-:Y:S01]  /*8ee0*/  FSETP.GEU.AND P3, PT, |R12|, 1.175494350822287508e-38, PT ;  /* 0x008000000c00780b */ /* 0x000fe20003f6e200 */
[----:B------:R-:W-:Y:S01]  /*8ef0*/  VIADD R8, R4, 0xc0cafb0d ;  /* 0xc0cafb0d04087836 */ /* 0x000fe20000000000 */
[----:B------:R-:W4:Y:S01]  /*8f00*/  MUFU.RCP R5, R41 ;  /* 0x0000002900057308 */ /* 0x000f220000001000 */
[----:B------:R-:W-:-:S02]  /*8f10*/  FSETP.GT.AND P6, PT, |R17|, 8.50705917302346158658e+37, PT ;  /* 0x7e8000001100780b */ /* 0x000fc40003fc4200 */
[----:B------:R-:W-:Y:S02]  /*8f20*/  FSEL R9, RZ, -23, P2 ;  /* 0xc1b80000ff097808 */ /* 0x000fe40001000000 */
[----:B------:R-:W-:Y:S02]  /*8f30*/  LOP3.LUT R13, R8, 0xff800000, RZ, 0xc0, !PT ;  /* 0xff800000080d7812 */ /* 0x000fe400078ec0ff */
[----:B------:R-:W-:Y:S01]  /*8f40*/  LEA R84, R2, UR6, 0x4 ;  /* 0x0000000602547c11 */ /* 0x000fe2000f8e20ff */
[----:B---3--:R-:W-:Y:S01]  /*8f50*/  UIMAD UR4, UR8, UR4, URZ ;  /* 0x00000004080472a4 */ /* 0x008fe2000f8e02ff */
[----:B------:R-:W-:Y:S01]  /*8f60*/  I2FP.F32.S32 R11, R13 ;  /* 0x0000000d000b7245 */ /* 0x000fe20000201400 */
[----:B------:R-:W-:Y:S02]  /*8f70*/  IMAD.IADD R13, R4, 0x1, -R13 ;  /* 0x00000001040d7824 */ /* 0x000fe400078e0a0d */
[----:B------:R-:W-:Y:S01]  /*8f80*/  @!P3 FMUL R57, R57, 16777216 ;  /* 0x4b8000003939b820 */ /* 0x000fe20000400000 */
[----:B------:R-:W-:Y:S01]  /*8f90*/  @!P3 FMUL R56, R56, 16777216 ;  /* 0x4b8000003838b820 */ /* 0x000fe20000400000 */
[----:B------:R-:W-:Y:S01]  /*8fa0*/  @!P3 FMUL R53, R53, 16777216 ;  /* 0x4b8000003535b820 */ /* 0x000fe20000400000 */
[----:B------:R-:W-:Y:S01]  /*8fb0*/  @!P3 FMUL R16, R16, 16777216 ;  /* 0x4b8000001010b820 */ /* 0x000fe20000400000 */
[----:B------:R-:W-:Y:S01]  /*8fc0*/  @!P3 FMUL R46, R46, 16777216 ;  /* 0x4b8000002e2eb820 */ /* 0x000fe20000400000 */
[----:B------:R-:W-:Y:S01]  /*8fd0*/  @!P3 FMUL R18, R18, 16777216 ;  /* 0x4b8000001212b820 */ /* 0x000fe20000400000 */
[C---:B----4-:R-:W-:Y:S01]  /*8fe0*/  FMUL R36, R5.reuse, R59 ;  /* 0x0000003b05247220 */ /* 0x050fe20000400000 */
[C---:B------:R-:W-:Y:S01]  /*8ff0*/  FMUL R37, R5.reuse, R58 ;  /* 0x0000003a05257220 */ /* 0x040fe20000400000 */
[C---:B------:R-:W-:Y:S01]  /*9000*/  FMUL R40, R5.reuse, R55 ;  /* 0x0000003705287220 */ /* 0x040fe20000400000 */
[C---:B------:R-:W-:Y:S01]  /*9010*/  FMUL R41, R5.reuse, R54 ;  /* 0x0000003605297220 */ /* 0x040fe20000400000 */
[C---:B------:R-:W-:Y:S01]  /*9020*/  FMUL R44, R5.reuse, R51 ;  /* 0x00000033052c7220 */ /* 0x040fe20000400000 */
[C---:B------:R-:W-:Y:S01]  /*9030*/  FMUL R45, R5.reuse, R50 ;  /* 0x00000032052d7220 */ /* 0x040fe20000400000 */
[C---:B------:R-:W-:Y:S01]  /*9040*/  FMUL R48, R5.reuse, R47 ;  /* 0x0000002f05307220 */ /* 0x040fe20000400000 */
[----:B------:R-:W-:Y:S01]  /*9050*/  FMUL R49, R5, R6 ;  /* 0x0000000605317220 */ /* 0x000fe20000400000 */
[----:B------:R-:W-:Y:S01]  /*9060*/  FMUL R5, R12, 8388608 ;  /* 0x4b0000000c057820 */ /* 0x000fe20000400000 */
[----:B------:R-:W-:Y:S01]  /*9070*/  @!P3 FMUL R20, R20, 16777216 ;  /* 0x4b8000001414b820 */ /* 0x000fe20000400000 */
[----:B------:R-:W-:Y:S01]  /*9080*/  @!P3 FMUL R22, R22, 16777216 ;  /* 0x4b8000001616b820 */ /* 0x000fe20000400000 */
[----:B------:R-:W-:Y:S01]  /*9090*/  FFMA.FTZ R10, R11, 1.1920928955078125e-07, R10 ;  /* 0x340000000b0a7823 */ /* 0x000fe2000001000a */
[----:B------:R-:W-:Y:S01]  /*90a0*/  @P6 FMUL R71, R71, 0.25 ;  /* 0x3e80000047476820 */ /* 0x000fe20000400000 */
[----:B------:R-:W-:Y:S01]  /*90b0*/  FSEL R5, R5, R12, !P2 ;  /* 0x0000000c05057208 */ /* 0x000fe20005000000 */
[----:B------:R-:W-:Y:S01]  /*90c0*/  @P1 FMUL R12, R12, 0.25 ;  /* 0x3e8000000c0c1820 */ /* 0x000fe20000400000 */
[C---:B------:R-:W-:Y:S01]  /*90d0*/  FSETP.GT.AND P1, PT, |R19|.reuse, 8.50705917302346158658e+37, PT ;  /* 0x7e8000001300780b */ /* 0x040fe20003f24200 */
[----:B------:R-:W-:Y:S01]  /*90e0*/  @P6 FMUL R70, R70, 0.25 ;  /* 0x3e80000046466820 */ /* 0x000fe20000400000 */
[----:B------:R-:W-:Y:S01]  /*90f0*/  FSETP.GEU.AND P2, PT, R19, 1.175494350822287508e-38, PT ;  /* 0x008000001300780b */ /* 0x000fe20003f4e000 */
[----:B------:R-:W-:Y:S01]  /*9100*/  @!P3 FMUL R12, R12, 16777216 ;  /* 0x4b8000000c0cb820 */ /* 0x000fe20000400000 */
[----:B------:R-:W-:Y:S01]  /*9110*/  VIADD R6, R5, 0xc0cafb0d ;  /* 0xc0cafb0d05067836 */ /* 0x000fe20000000000 */
[----:B------:R-:W-:Y:S01]  /*9120*/  FSETP.GEU.AND P3, PT, |R19|, 1.175494350822287508e-38, PT ;  /* 0x008000001300780b */ /* 0x000fe20003f6e200 */
[----:B------:R-:W-:Y:S01]  /*9130*/  @P6 FMUL R67, R67, 0.25 ;  /* 0x3e80000043436820 */ /* 0x000fe20000400000 */
[----:B------:R3:W4:Y:S01]  /*9140*/  MUFU.RCP R15, R12 ;  /* 0x0000000c000f7308 */ /* 0x0007220000001000 */
[----:B------:R-:W-:Y:S01]  /*9150*/  @P6 FMUL R66, R66, 0.25 ;  /* 0x3e80000042426820 */ /* 0x000fe20000400000 */
[----:B------:R-:W-:Y:S01]  /*9160*/  @P6 FMUL R63, R63, 0.25 ;  /* 0x3e8000003f3f6820 */ /* 0x000fe20000400000 */
[----:B------:R-:W-:Y:S01]  /*9170*/  @P6 FMUL R62, R62, 0.25 ;  /* 0x3e8000003e3e6820 */ /* 0x000fe20000400000 */
[----:B------:R-:W-:Y:S01]  /*9180*/  @P6 FMUL R75, R75, 0.25 ;  /* 0x3e8000004b4b6820 */ /* 0x000fe20000400000 */
[----:B------:R-:W-:Y:S01]  /*9190*/  @P6 FMUL R74, R74, 0.25 ;  /* 0x3e8000004a4a6820 */ /* 0x000fe20000400000 */
[----:B------:R-:W-:Y:S01]  /*91a0*/  @P1 FMUL R73, R73, 0.25 ;  /* 0x3e80000049491820 */ /* 0x000fe20000400000 */
[----:B------:R-:W-:Y:S01]  /*91b0*/  @P1 FMUL R72, R72, 0.25 ;  /* 0x3e80000048481820 */ /* 0x000fe20000400000 */
[----:B------:R-:W-:Y:S01]  /*91c0*/  @P1 FMUL R69, R69, 0.25 ;  /* 0x3e80000045451820 */ /* 0x000fe20000400000 */
[----:B---3--:R-:W-:Y:S01]  /*91d0*/  LOP3.LUT R12, R6, 0xff800000, RZ, 0xc0, !PT ;  /* 0xff800000060c7812 */ /* 0x008fe200078ec0ff */
[----:B------:R-:W-:Y:S01]  /*91e0*/  @P1 FMUL R68, R68, 0.25 ;  /* 0x3e80000044441820 */ /* 0x000fe20000400000 */
[----:B------:R-:W-:Y:S01]  /*91f0*/  FSEL R6, R14, R17, !P4 ;  /* 0x000000110e067208 */ /* 0x000fe20006000000 */
[----:B------:R-:W-:Y:S01]  /*9200*/  @P6 FMUL R17, R17, 0.25 ;  /* 0x3e80000011116820 */ /* 0x000fe20000400000 */
[----:B------:R-:W-:Y:S01]  /*9210*/  I2FP.F32.S32 R8, R12 ;  /* 0x0000000c00087245 */ /* 0x000fe20000201400 */
[----:B------:R-:W-:Y:S01]  /*9220*/  @P1 FMUL R65, R65, 0.25 ;  /* 0x3e80000041411820 */ /* 0x000fe20000400000 */
[----:B------:R-:W-:Y:S01]  /*9230*/  @P1 FMUL R64, R64, 0.25 ;  /* 0x3e80000040401820 */ /* 0x000fe20000400000 */
[----:B------:R-:W-:Y:S01]  /*9240*/  @!P5 FMUL R17, R17, 16777216 ;  /* 0x4b8000001111d820 */ /* 0x000fe20000400000 */
[----:B----4-:R-:W-:Y:S01]  /*9250*/  FMUL R51, R15, R22 ;  /* 0x000000160f337220 */ /* 0x010fe20000400000 */
[----:B------:R-:W-:Y:S01]  /*9260*/  FFMA.FTZ R9, R8, 1.1920928955078125e-07, R9 ;  /* 0x3400000008097823 */ /* 0x000fe20000010009 */
[----:B------:R-:W-:Y:S01]  /*9270*/  FMUL R8, R19, 8388608 ;  /* 0x4b00000013087820 */ /* 0x000fe20000400000 */
[----:B------:R-:W-:Y:S01]  /*9280*/  MUFU.RCP R11, R17 ;  /* 0x00000011000b7308 */ /* 0x000fe20000001000 */
[----:B------:R-:W-:Y:S01]  /*9290*/  @P1 FMUL R61, R61, 0.25 ;  /* 0x3e8000003d3d1820 */ /* 0x000fe20000400000 */
[----:B------:R-:W-:Y:S01]  /*92a0*/  @P1 FMUL R60, R60, 0.25 ;  /* 0x3e8000003c3c1820 */ /* 0x000fe20000400000 */
[----:B------:R-:W-:Y:S01]  /*92b0*/  FMUL R43, R15, R16 ;  /* 0x000000100f2b7220 */ /* 0x000fe20000400000 */
[----:B------:R-:W-:Y:S01]  /*92c0*/  FSEL R8, R8, R19, !P2 ;  /* 0x0000001308087208 */ /* 0x000fe20005000000 */
[----:B------:R-:W-:Y:S01]  /*92d0*/  @P1 FMUL R19, R19, 0.25 ;  /* 0x3e80000013131820 */ /* 0x000fe20000400000 */
[----:B------:R-:W-:Y:S01]  /*92e0*/  @!P3 FMUL R73, R73, 16777216 ;  /* 0x4b8000004949b820 */ /* 0x000fe20000400000 */
[----:B------:R-:W-:Y:S01]  /*92f0*/  @!P3 FMUL R72, R72, 16777216 ;  /* 0x4b8000004848b820 */ /* 0x000fe20000400000 */
[----:B------:R-:W-:Y:S01]  /*9300*/  @!P3 FMUL R69, R69, 16777216 ;  /* 0x4b8000004545b820 */ /* 0x000fe20000400000 */
[----:B------:R-:W-:Y:S01]  /*9310*/  @!P3 FMUL R19, R19, 16777216 ;  /* 0x4b8000001313b820 */ /* 0x000fe20000400000 */
[----:B------:R-:W-:Y:S01]  /*9320*/  @!P3 FMUL R68, R68, 16777216 ;  /* 0x4b8000004444b820 */ /* 0x000fe20000400000 */
[----:B------:R-:W-:-:S02]  /*9330*/  VIADD R14, R8, 0xc0cafb0d ;  /* 0xc0cafb0d080e7836 */ /* 0x000fc40000000000 */
[----:B------:R-:W-:Y:S01]  /*9340*/  @!P3 FMUL R65, R65, 16777216 ;  /* 0x4b8000004141b820 */ /* 0x000fe20000400000 */
[----:B------:R-:W3:Y:S01]  /*9350*/  MUFU.RCP R22, R19 ;  /* 0x0000001300167308 */ /* 0x000ee20000001000 */
[----:B------:R-:W-:Y:S02]  /*9360*/  VIADD R16, R6, 0xc0cafb0d ;  /* 0xc0cafb0d06107836 */ /* 0x000fe40000000000 */
[----:B------:R-:W-:Y:S01]  /*9370*/  @!P3 FMUL R64, R64, 16777216 ;  /* 0x4b8000004040b820 */ /* 0x000fe20000400000 */
        /* <DEDUP_REMOVED lines=8> */
[C---:B------:R-:W-:Y:S01]  /*9400*/  FMUL R42, R15.reuse, R53 ;  /* 0x000000350f2a7220 */ /* 0x040fe20000400000 */
[C---:B------:R-:W-:Y:S01]  /*9410*/  FMUL R46, R15.reuse, R46 ;  /* 0x0000002e0f2e7220 */ /* 0x040fe20000400000 */
[C---:B------:R-:W-:Y:S01]  /*9420*/  FMUL R47, R15.reuse, R18 ;  /* 0x000000120f2f7220 */ /* 0x040fe20000400000 */
[C---:B------:R-:W-:Y:S01]  /*9430*/  FMUL R50, R15.reuse, R20 ;  /* 0x000000140f327220 */ /* 0x040fe20000400000 */
[C---:B------:R-:W-:Y:S01]  /*9440*/  FMUL R38, R15.reuse, R57 ;  /* 0x000000390f267220 */ /* 0x040fe20000400000 */
[----:B------:R-:W-:Y:S01]  /*9450*/  FMUL R39, R15, R56 ;  /* 0x000000380f277220 */ /* 0x000fe20000400000 */
[----:B------:R-:W-:Y:S01]  /*9460*/  @!P5 FMUL R75, R75, 16777216 ;  /* 0x4b8000004b4bd820 */ /* 0x000fe20000400000 */
[----:B------:R-:W-:Y:S01]  /*9470*/  @!P5 FMUL R74, R74, 16777216 ;  /* 0x4b8000004a4ad820 */ /* 0x000fe20000400000 */
[C---:B---3--:R-:W-:Y:S01]  /*9480*/  FMUL R23, R22.reuse, R73 ;  /* 0x0000004916177220 */ /* 0x048fe20000400000 */
[C---:B------:R-:W-:Y:S01]  /*9490*/  FMUL R24, R22.reuse, R72 ;  /* 0x0000004816187220 */ /* 0x040fe20000400000 */
[C---:B------:R-:W-:Y:S01]  /*94a0*/  FMUL R27, R22.reuse, R69 ;  /* 0x00000045161b7220 */ /* 0x040fe20000400000 */
[C---:B------:R-:W-:Y:S01]  /*94b0*/  FMUL R28, R22.reuse, R68 ;  /* 0x00000044161c7220 */ /* 0x040fe20000400000 */
[C---:B------:R-:W-:Y:S01]  /*94c0*/  FMUL R31, R22.reuse, R65 ;  /* 0x00000041161f7220 */ /* 0x040fe20000400000 */
[C---:B------:R-:W-:Y:S01]  /*94d0*/  FMUL R32, R22.reuse, R64 ;  /* 0x0000004016207220 */ /* 0x040fe20000400000 */
[----:B------:R-:W-:Y:S01]  /*94e0*/  FMUL R35, R22, R61 ;  /* 0x0000003d16237220 */ /* 0x000fe20000400000 */
[C---:B------:R-:W-:Y:S01]  /*94f0*/  FMUL R25, R11.reuse, R71 ;  /* 0x000000470b197220 */ /* 0x040fe20000400000 */
[C---:B------:R-:W-:Y:S01]  /*9500*/  FMUL R26, R11.reuse, R70 ;  /* 0x000000460b1a7220 */ /* 0x040fe20000400000 */
[C---:B------:R-:W-:Y:S01]  /*9510*/  FMUL R29, R11.reuse, R67 ;  /* 0x000000430b1d7220 */ /* 0x040fe20000400000 */
[C---:B------:R-:W-:Y:S01]  /*9520*/  FMUL R30, R11.reuse, R66 ;  /* 0x000000420b1e7220 */ /* 0x040fe20000400000 */
[C---:B------:R-:W-:Y:S01]  /*9530*/  FMUL R33, R11.reuse, R63 ;  /* 0x0000003f0b217220 */ /* 0x040fe20000400000 */
[C---:B------:R-:W-:Y:S01]  /*9540*/  FMUL R34, R11.reuse, R62 ;  /* 0x0000003e0b227220 */ /* 0x040fe20000400000 */
[----:B------:R-:W-:Y:S01]  /*9550*/  LOP3.LUT R15, R14, 0xff800000, RZ, 0xc0, !PT ;  /* 0xff8000000e0f7812 */ /* 0x000fe200078ec0ff */
[----:B------:R-:W-:Y:S01]  /*9560*/  FMUL R22, R22, R60 ;  /* 0x0000003c16167220 */ /* 0x000fe20000400000 */
[----:B------:R-:W-:Y:S01]  /*9570*/  LOP3.LUT R19, R16, 0xff800000, RZ, 0xc0, !PT ;  /* 0xff80000010137812 */ /* 0x000fe200078ec0ff */
[C---:B------:R-:W-:Y:S01]  /*9580*/  FMUL R20, R11.reuse, R75 ;  /* 0x0000004b0b147220 */ /* 0x040fe20000400000 */
[----:B------:R-:W-:Y:S01]  /*9590*/  F2FP.SATFINITE.E4M3.F32.PACK_AB_MERGE_C R50, R50, R51, RZ ;  /* 0x000000333232723e */ /* 0x000fe200048070ff */
[----:B------:R-:W-:Y:S01]  /*95a0*/  FMUL R21, R11, R74 ;  /* 0x0000004a0b157220 */ /* 0x000fe20000400000 */
[----:B------:R-:W-:Y:S01]  /*95b0*/  F2FP.SATFINITE.E4M3.F32.PACK_AB_MERGE_C R48, R48, R49, RZ ;  /* 0x000000313030723e */ /* 0x000fe200048070ff */
[----:B------:R-:W-:Y:S01]  /*95c0*/  IMAD.IADD R12, R5, 0x1, -R12 ;  /* 0x00000001050c7824 */ /* 0x000fe200078e0a0c */
[----:B------:R-:W-:Y:S01]  /*95d0*/  F2FP.SATFINITE.E4M3.F32.PACK_AB_MERGE_C R46, R46, R47, RZ ;  /* 0x0000002f2e2e723e */ /* 0x000fe200048070ff */
[----:B------:R-:W3:Y:S01]  /*95e0*/  LDC R70, c[0x0][0x3e8] ;  /* 0x0000fa00ff467b82 */ /* 0x000ee20000000800 */
[----:B------:R-:W-:Y:S01]  /*95f0*/  F2FP.SATFINITE.E4M3.F32.PACK_AB_MERGE_C R44, R44, R45, RZ ;  /* 0x0000002d2c2c723e */ /* 0x000fe200048070ff */
[----:B------:R-:W-:Y:S01]  /*9600*/  FADD R12, R12, -1 ;  /* 0xbf8000000c0c7421 */ /* 0x000fe20000000000 */
[----:B------:R-:W-:Y:S01]  /*9610*/  F2FP.SATFINITE.E4M3.F32.PACK_AB_MERGE_C R42, R42, R43, RZ ;  /* 0x0000002b2a2a723e */ /* 0x000fe200048070ff */
[----:B------:R-:W-:Y:S01]  /*9620*/  FADD R13, R13, -1 ;  /* 0xbf8000000d0d7421 */ /* 0x000fe20000000000 */
[----:B------:R-:W-:Y:S01]  /*9630*/  F2FP.SATFINITE.E4M3.F32.PACK_AB_MERGE_C R40, R40, R41, RZ ;  /* 0x000000292828723e */ /* 0x000fe200048070ff */
[----:B0-----:R-:W-:Y:S01]  /*9640*/  IMAD.SHL.U32 R90, R90, 0x20, RZ ;  /* 0x000000205a5a7824 */ /* 0x001fe200078e00ff */
[----:B------:R-:W-:-:S02]  /*9650*/  FSEL R17, RZ, -23, P4 ;  /* 0xc1b80000ff117808 */ /* 0x000fc40002000000 */
[----:B------:R-:W-:Y:S02]  /*9660*/  FSEL R11, RZ, -23, P2 ;  /* 0xc1b80000ff0b7808 */ /* 0x000fe40001000000 */
[----:B------:R-:W-:Y:S01]  /*9670*/  I2FP.F32.S32 R14, R15 ;  /* 0x0000000f000e7245 */ /* 0x000fe20000201400 */
[----:B------:R-:W-:Y:S01]  /*9680*/  IMAD.IADD R15, R8, 0x1, -R15 ;  /* 0x00000001080f7824 */ /* 0x000fe200078e0a0f */
[----:B------:R-:W-:Y:S01]  /*9690*/  I2FP.F32.S32 R18, R19 ;  /* 0x0000001300127245 */ /* 0x000fe20000201400 */
[----:B------:R-:W-:Y:S01]  /*96a0*/  IMAD.IADD R19, R6, 0x1, -R19 ;  /* 0x0000000106137824 */ /* 0x000fe200078e0a13 */
[----:B------:R-:W-:Y:S01]  /*96b0*/  F2FP.SATFINITE.E4M3.F32.PACK_AB_MERGE_C R36, R36, R37, RZ ;  /* 0x000000252424723e */ /* 0x000fe200048070ff */
[----:B------:R-:W-:Y:S01]  /*96c0*/  FFMA.FTZ R16, R14, 1.1920928955078125e-07, R11 ;  /* 0x340000000e107823 */ /* 0x000fe2000001000b */
[----:B------:R-:W-:Y:S01]  /*96d0*/  F2FP.SATFINITE.E4M3.F32.PACK_AB_MERGE_C R22, R35, R22, RZ ;  /* 0x000000162316723e */ /* 0x000fe200048070ff */
[----:B------:R-:W-:Y:S01]  /*96e0*/  FFMA.FTZ R17, R18, 1.1920928955078125e-07, R17 ;  /* 0x3400000012117823 */ /* 0x000fe20000010011 */
[----:B------:R-:W-:Y:S01]  /*96f0*/  F2FP.SATFINITE.E4M3.F32.PACK_AB_MERGE_C R33, R33, R34, RZ ;  /* 0x000000222121723e */ /* 0x000fe200048070ff */
[----:B------:R-:W-:Y:S01]  /*9700*/  FADD R15, R15, -1 ;  /* 0xbf8000000f0f7421 */ /* 0x000fe20000000000 */
[----:B------:R-:W-:Y:S01]  /*9710*/  F2FP.SATFINITE.E4M3.F32.PACK_AB_MERGE_C R29, R29, R30, RZ ;  /* 0x0000001e1d1d723e */ /* 0x000fe200048070ff */
[----:B------:R-:W-:Y:S01]  /*9720*/  FADD R19, R19, -1 ;  /* 0xbf80000013137421 */ /* 0x000fe20000000000 */
[----:B------:R-:W-:-:S02]  /*9730*/  F2FP.SATFINITE.E4M3.F32.PACK_AB_MERGE_C R25, R25, R26, RZ ;  /* 0x0000001a1919723e */ /* 0x000fc400048070ff */
[----:B------:R-:W-:Y:S02]  /*9740*/  LOP3.LUT R50, R50, 0xffff, RZ, 0xc0, !PT ;  /* 0x0000ffff32327812 */ /* 0x000fe400078ec0ff */
[----:B------:R-:W-:Y:S02]  /*9750*/  LOP3.LUT R48, R48, 0xffff, RZ, 0xc0, !PT ;  /* 0x0000ffff30307812 */ /* 0x000fe400078ec0ff */
[----:B------:R-:W-:Y:S02]  /*9760*/  LOP3.LUT R35, R46, 0xffff, RZ, 0xc0, !PT ;  /* 0x0000ffff2e237812 */ /* 0x000fe400078ec0ff */
[----:B------:R-:W-:Y:S02]  /*9770*/  LOP3.LUT R37, R44, 0xffff, RZ, 0xc0, !PT ;  /* 0x0000ffff2c257812 */ /* 0x000fe400078ec0ff */
[----:B------:R-:W-:Y:S02]  /*9780*/  LOP3.LUT R42, R42, 0xffff, RZ, 0xc0, !PT ;  /* 0x0000ffff2a2a7812 */ /* 0x000fe400078ec0ff */
[----:B------:R-:W-:-:S02]  /*9790*/  LOP3.LUT R40, R40, 0xffff, RZ, 0xc0, !PT ;  /* 0x0000ffff28287812 */ /* 0x000fc400078ec0ff */
[----:B------:R-:W-:Y:S02]  /*97a0*/  F2FP.SATFINITE.E4M3.F32.PACK_AB_MERGE_C R31, R31, R32, RZ ;  /* 0x000000201f1f723e */ /* 0x000fe400048070ff */
[----:B------:R-:W-:Y:S02]  /*97b0*/  F2FP.SATFINITE.E4M3.F32.PACK_AB_MERGE_C R23, R23, R24, RZ ;  /* 0x000000181717723e */ /* 0x000fe400048070ff */
[----:B------:R-:W-:Y:S02]  /*97c0*/  F2FP.SATFINITE.E4M3.F32.PACK_AB_MERGE_C R24, R20, R21, RZ ;  /* 0x000000151418723e */ /* 0x000fe400048070ff */
[----:B------:R-:W-:Y:S02]  /*97d0*/  LOP3.LUT R32, R33, 0xffff, RZ, 0xc0, !PT ;  /* 0x0000ffff21207812 */ /* 0x000fe400078ec0ff */
[----:B------:R-:W-:Y:S02]  /*97e0*/  LOP3.LUT R41, R29, 0xffff, RZ, 0xc0, !PT ;  /* 0x0000ffff1d297812 */ /* 0x000fe400078ec0ff */
[----:B------:R-:W-:-:S02]  /*97f0*/  LOP3.LUT R44, R25, 0xffff, RZ, 0xc0, !PT ;  /* 0x0000ffff192c7812 */ /* 0x000fc400078ec0ff */
[----:B------:R-:W-:Y:S02]  /*9800*/  F2FP.SATFINITE.E4M3.F32.PACK_AB_MERGE_C R27, R27, R28, RZ ;  /* 0x0000001c1b1b723e */ /* 0x000fe400048070ff */
[--C-:B------:R-:W-:Y:S02]  /*9810*/  PRMT R14, R42, 0x3340, R1.reuse ;  /* 0x000033402a0e7816 */ /* 0x100fe40000000001 */
[----:B------:R-:W-:Y:S02]  /*9820*/  PRMT R21, R40, 0x3340, R1 ;  /* 0x0000334028157816 */ /* 0x000fe40000000001 */
[----:B------:R-:W-:Y:S02]  /*9830*/  PRMT R11, R50, 0x3340, R35 ;  /* 0x00003340320b7816 */ /* 0x000fe40000000023 */
[----:B------:R-:W-:Y:S02]  /*9840*/  PRMT R18, R48, 0x3340, R37 ;  /* 0x0000334030127816 */ /* 0x000fe40000000025 */
[----:B------:R-:W-:-:S02]  /*9850*/  F2FP.SATFINITE.E4M3.F32.PACK_AB_MERGE_C R38, R38, R39, RZ ;  /* 0x000000272626723e */ /* 0x000fc400048070ff */
[----:B------:R-:W-:Y:S02]  /*9860*/  LOP3.LUT R30, R22, 0xffff, RZ, 0xc0, !PT ;  /* 0x0000ffff161e7812 */ /* 0x000fe400078ec0ff */
[----:B------:R-:W-:Y:S02]  /*9870*/  LOP3.LUT R39, R31, 0xffff, RZ, 0xc0, !PT ;  /* 0x0000ffff1f277812 */ /* 0x000fe400078ec0ff */
[----:B------:R-:W-:Y:S02]  /*9880*/  PRMT R31, R44, 0x3340, R1 ;  /* 0x000033402c1f7816 */ /* 0x000fe40000000001 */
[----:B------:R-:W-:Y:S02]  /*9890*/  PRMT R22, R32, 0x3340, R41 ;  /* 0x0000334020167816 */ /* 0x000fe40000000029 */
[----:B------:R-:W-:Y:S02]  /*98a0*/  LOP3.LUT R34, R27, 0xffff, RZ, 0xc0, !PT ;  /* 0x0000ffff1b227812 */ /* 0x000fe400078ec0ff */
[----:B------:R-:W-:-:S02]  /*98b0*/  PRMT R25, R11, 0x5410, R14 ;  /* 0x000054100b197816 */ /* 0x000fc4000000000e */
[----:B------:R-:W-:Y:S02]  /*98c0*/  PRMT R29, R18, 0x5410, R21 ;  /* 0x00005410121d7816 */ /* 0x000fe40000000015 */
[----:B------:R-:W-:Y:S02]  /*98d0*/  SHF.R.U32.HI R11, RZ, 0x8, R50 ;  /* 0x00000008ff0b7819 */ /* 0x000fe40000011632 */
[----:B------:R-:W-:Y:S02]  /*98e0*/  SHF.R.U32.HI R18, RZ, 0x8, R35 ;  /* 0x00000008ff127819 */ /* 0x000fe40000011623 */
[----:B------:R-:W-:Y:S02]  /*98f0*/  PRMT R33, R22, 0x5410, R31 ;  /* 0x0000541016217816 */ /* 0x000fe4000000001f */
[----:B------:R-:W-:Y:S02]  /*9900*/  SHF.R.U32.HI R14, RZ, 0x8, R48 ;  /* 0x00000008ff0e7819 */ /* 0x000fe40000011630 */
[----:B------:R-:W-:-:S02]  /*9910*/  PRMT R27, R34, 0x3340, R1 ;  /* 0x00003340221b7816 */ /* 0x000fc40000000001 */
[----:B------:R-:W-:Y:S02]  /*9920*/  PRMT R20, R30, 0x3340, R39 ;  /* 0x000033401e147816 */ /* 0x000fe40000000027 */
[----:B------:R-:W-:Y:S02]  /*9930*/  SHF.R.U32.HI R22, RZ, 0x8, R40 ;  /* 0x00000008ff167819 */ /* 0x000fe40000011628 */
[----:B------:R-:W-:Y:S02]  /*9940*/  LOP3.LUT R18, R18, 0xffff, RZ, 0xc0, !PT ;  /* 0x0000ffff12127812 */ /* 0x000fe400078ec0ff */
[----:B------:R-:W-:Y:S02]  /*9950*/  LOP3.LUT R11, R11, 0xffff, RZ, 0xc0, !PT ;  /* 0x0000ffff0b0b7812 */ /* 0x000fe400078ec0ff */
[----:B------:R-:W-:Y:S02]  /*9960*/  LOP3.LUT R31, R14, 0xffff, RZ, 0xc0, !PT ;  /* 0x0000ffff0e1f7812 */ /* 0x000fe400078ec0ff */
[----:B------:R-:W-:-:S02]  /*9970*/  PRMT R28, R20, 0x5410, R27 ;  /* 0x00005410141c7816 */ /* 0x000fc4000000001b */
[----:B------:R-:W-:Y:S02]  /*9980*/  LOP3.LUT R14, R22, 0xffff, RZ, 0xc0, !PT ;  /* 0x0000ffff160e7812 */ /* 0x000fe400078ec0ff */
[----:B------:R-:W-:Y:S02]  /*9990*/  SHF.R.U32.HI R20, RZ, 0x8, R37 ;  /* 0x00000008ff147819 */ /* 0x000fe40000011625 */
[----:B------:R-:W-:Y:S02]  /*99a0*/  PRMT R22, R11, 0x3340, R18 ;  /* 0x000033400b167816 */ /* 0x000fe40000000012 */
[----:B------:R-:W-:Y:S01]  /*99b0*/  SHF.R.U32.HI R11, RZ, 0x8, R30 ;  /* 0x00000008ff0b7819 */ /* 0x000fe2000001161e */
[----:B------:R-:W-:Y:S01]  /*99c0*/  IMAD.MOV.U32 R30, RZ, RZ, 0x3dc6b27f ;  /* 0x3dc6b27fff1e7424 */ /* 0x000fe200078e00ff */
[----:B------:R-:W-:Y:S02]  /*99d0*/  SHF.R.U32.HI R18, RZ, 0x8, R39 ;  /* 0x00000008ff127819 */ /* 0x000fe40000011627 */
[----:B------:R-:W-:-:S02]  /*99e0*/  LOP3.LUT R20, R20, 0xffff, RZ, 0xc0, !PT ;  /* 0x0000ffff14147812 */ /* 0x000fc400078ec0ff */
[----:B------:R-:W-:Y:S02]  /*99f0*/  LOP3.LUT R18, R18, 0xffff, RZ, 0xc0, !PT ;  /* 0x0000ffff12127812 */ /* 0x000fe400078ec0ff */
[----:B------:R-:W-:Y:S02]  /*9a00*/  LOP3.LUT R11, R11, 0xffff, RZ, 0xc0, !PT ;  /* 0x0000ffff0b0b7812 */ /* 0x000fe400078ec0ff */
[----:B------:R-:W-:Y:S02]  /*9a10*/  PRMT R31, R31, 0x3340, R20 ;  /* 0x000033401f1f7816 */ /* 0x000fe40000000014 */
[----:B------:R-:W-:Y:S02]  /*9a20*/  PRMT R26, R14, 0x3340, R1 ;  /* 0x000033400e1a7816 */ /* 0x000fe40000000001 */
[----:B------:R-:W-:Y:S02]  /*9a30*/  SHF.R.U32.HI R14, RZ, 0x8, R32 ;  /* 0x00000008ff0e7819 */ /* 0x000fe40000011620 */
[----:B------:R-:W-:-:S02]  /*9a40*/  SHF.R.U32.HI R20, RZ, 0x8, R41 ;  /* 0x00000008ff147819 */ /* 0x000fc40000011629 */
[----:B------:R-:W-:Y:S02]  /*9a50*/  PRMT R18, R11, 0x3340, R18 ;  /* 0x000033400b127816 */ /* 0x000fe40000000012 */
[----:B------:R-:W-:Y:S02]  /*9a60*/  SHF.R.U32.HI R11, RZ, 0x8, R44 ;  /* 0x00000008ff0b7819 */ /* 0x000fe4000001162c */
[----:B------:R-:W-:Y:S02]  /*9a70*/  LOP3.LUT R20, R20, 0xffff, RZ, 0xc0, !PT ;  /* 0x0000ffff14147812 */ /* 0x000fe400078ec0ff */
[----:B------:R-:W-:Y:S02]  /*9a80*/  LOP3.LUT R35, R14, 0xffff, RZ, 0xc0, !PT ;  /* 0x0000ffff0e237812 */ /* 0x000fe400078ec0ff */
[----:B------:R-:W-:Y:S02]  /*9a90*/  LOP3.LUT R11, R11, 0xffff, RZ, 0xc0, !PT ;  /* 0x0000ffff0b0b7812 */ /* 0x000fe400078ec0ff */
[----:B------:R-:W-:-:S02]  /*9aa0*/  PRMT R20, R35, 0x3340, R20 ;  /* 0x0000334023147816 */ /* 0x000fc40000000014 */
[----:B------:R-:W-:Y:S01]  /*9ab0*/  PRMT R35, R11, 0x3340, R52 ;  /* 0x000033400b237816 */ /* 0x000fe20000000034 */
[----:B------:R-:W-:Y:S01]  /*9ac0*/  FFMA.FTZ R11, R12, R30, -0.16845393180847167969 ;  /* 0xbe2c7f300c0b7423 */ /* 0x000fe2000001001e */
[----:B------:R-:W-:Y:S02]  /*9ad0*/  SHF.R.U32.HI R21, RZ, 0x8, R42 ;  /* 0x00000008ff157819 */ /* 0x000fe4000001162a */
[----:B------:R-:W-:Y:S01]  /*9ae0*/  LOP3.LUT R38, R38, 0xffff, RZ, 0xc0, !PT ;  /* 0x0000ffff26267812 */ /* 0x000fe200078ec0ff */
[C---:B------:R-:W-:Y:S01]  /*9af0*/  FFMA.FTZ R11, R12.reuse, R11, 0.1716887056827545166 ;  /* 0x3e2fcf2a0c0b7423 */ /* 0x040fe2000001000b */
[----:B------:R-:W-:Y:S02]  /*9b00*/  LOP3.LUT R21, R21, 0xffff, RZ, 0xc0, !PT ;  /* 0x0000ffff15157812 */ /* 0x000fe400078ec0ff */
[----:B------:R-:W-:Y:S01]  /*9b10*/  PRMT R14, R25, 0x4210, R38 ;  /* 0x00004210190e7816 */ /* 0x000fe20000000026 */
[----:B------:R-:W-:Y:S01]  /*9b20*/  FFMA.FTZ R11, R12, R11, -0.17900948226451873779 ;  /* 0xbe374e430c0b7423 */ /* 0x000fe2000001000b */
[----:B------:R-:W-:-:S02]  /*9b30*/  PRMT R27, R21, 0x3340, R52 ;  /* 0x00003340151b7816 */ /* 0x000fc40000000034 */
[----:B------:R-:W-:Y:S01]  /*9b40*/  SHF.R.U32.HI R21, RZ, 0x8, R34 ;  /* 0x00000008ff157819 */ /* 0x000fe20000011622 */
[----:B------:R-:W-:Y:S01]  /*9b50*/  FFMA.FTZ R11, R12, R11, 0.20512372255325317383 ;  /* 0x3e520bf40c0b7423 */ /* 0x000fe2000001000b */
[----:B------:R-:W-:Y:S01]  /*9b60*/  PRMT R27, R22, 0x5410, R27 ;  /* 0x00005410161b7816 */ /* 0x000fe2000000001b */
[----:B------:R0:W-:Y:S01]  /*9b70*/  STS [R7+UR6], R14 ;  /* 0x0000000e07007988 */ /* 0x0001e20008000806 */
[----:B------:R-:W-:Y:S01]  /*9b80*/  LOP3.LUT R21, R21, 0xffff, RZ, 0xc0, !PT ;  /* 0x0000ffff15157812 */ /* 0x000fe200078ec0ff */
[----:B------:R-:W-:Y:S01]  /*9b90*/  FFMA.FTZ R11, R12, R11, -0.24046532809734344482 ;  /* 0xbe763c8b0c0b7423 */ /* 0x000fe2000001000b */
[----:B------:R-:W-:Y:S02]  /*9ba0*/  PRMT R31, R31, 0x5410, R26 ;  /* 0x000054101f1f7816 */ /* 0x000fe4000000001a */
[----:B------:R-:W-:Y:S01]  /*9bb0*/  LOP3.LUT R36, R36, 0xffff, RZ, 0xc0, !PT ;  /* 0x0000ffff24247812 */ /* 0x000fe200078ec0ff */
[----:B------:R-:W-:Y:S01]  /*9bc0*/  FFMA.FTZ R11, R12, R11, 0.28857114911079406738 ;  /* 0x3e93bf990c0b7423 */ /* 0x000fe2000001000b */
[----:B------:R-:W-:-:S02]  /*9bd0*/  PRMT R38, R27, 0x5210, R38 ;  /* 0x000052101b267816 */ /* 0x000fc40000000026 */
[----:B------:R-:W-:Y:S01]  /*9be0*/  PRMT R21, R21, 0x3340, R52 ;  /* 0x0000334015157816 */ /* 0x000fe20000000034 */
[C---:B------:R-:W-:Y:S01]  /*9bf0*/  FFMA.FTZ R11, R12.reuse, R11, -0.36067417263984680176 ;  /* 0xbeb8aa490c0b7423 */ /* 0x040fe2000001000b */
[--C-:B------:R-:W-:Y:S01]  /*9c00*/  PRMT R29, R29, 0x4210, R36.reuse ;  /* 0x000042101d1d7816 */ /* 0x100fe20000000024 */
[----:B------:R4:W-:Y:S01]  /*9c10*/  STS [R7+UR6+0x80], R38 ;  /* 0x0000802607007988 */ /* 0x0009e20008000806 */
[----:B------:R-:W-:Y:S01]  /*9c20*/  PRMT R31, R31, 0x5210, R36 ;  /* 0x000052101f1f7816 */ /* 0x000fe20000000024 */
[C---:B------:R-:W-:Y:S01]  /*9c30*/  FFMA.FTZ R11, R12.reuse, R11, 0.48089820146560668945 ;  /* 0x3ef6384a0c0b7423 */ /* 0x040fe2000001000b */
[----:B0-----:R-:W-:Y:S02]  /*9c40*/  LOP3.LUT R14, R7, 0x40, RZ, 0x3c, !PT ;  /* 0x00000040070e7812 */ /* 0x001fe400078e3cff */
[----:B------:R-:W-:Y:S01]  /*9c50*/  LOP3.LUT R23, R23, 0xffff, RZ, 0xc0, !PT ;  /* 0x0000ffff17177812 */ /* 0x000fe200078ec0ff */
[----:B------:R-:W-:Y:S01]  /*9c60*/  FFMA.FTZ R11, R12, R11, -0.72134751081466674805 ;  /* 0xbf38aa3b0c0b7423 */ /* 0x000fe2000001000b */
[----:B------:R-:W-:Y:S01]  /*9c70*/  PRMT R18, R18, 0x5410, R21 ;  /* 0x0000541012127816 */ /* 0x000fe20000000015 */
[----:B------:R-:W-:Y:S01]  /*9c80*/  STS [R14+UR6+0x400], R29 ;  /* 0x0004001d0e007988 */ /* 0x000fe20008000806 */
[--C-:B------:R-:W-:Y:S01]  /*9c90*/  PRMT R21, R28, 0x4210, R23.reuse ;  /* 0x000042101c157816 */ /* 0x100fe20000000017 */
[----:B------:R-:W-:Y:S01]  /*9ca0*/  FMUL R11, R12, R11 ;  /* 0x0000000b0c0b7220 */ /* 0x000fe20000400000 */
[----:B------:R-:W-:Y:S01]  /*9cb0*/  PRMT R23, R18, 0x5210, R23 ;  /* 0x0000521012177816 */ /* 0x000fe20000000017 */
[----:B------:R0:W-:Y:S01]  /*9cc0*/  STS [R14+UR6+0x480], R31 ;  /* 0x0004801f0e007988 */ /* 0x0001e20008000806 */
[----:B------:R-:W-:Y:S01]  /*9cd0*/  LOP3.LUT R18, R7, 0x4, RZ, 0x3c, !PT ;  /* 0x0000000407127812 */ /* 0x000fe200078e3cff */
[----:B------:R-:W-:Y:S01]  /*9ce0*/  FMUL R11, R12, R11 ;  /* 0x0000000b0c0b7220 */ /* 0x000fe20000400000 */
[----:B------:R-:W-:-:S02]  /*9cf0*/  PRMT R35, R20, 0x5410, R35 ;  /* 0x0000541014237816 */ /* 0x000fc40000000023 */
[----:B------:R-:W-:Y:S01]  /*9d00*/  SHF.R.U32.HI R20, RZ, 0x5, R0 ;  /* 0x00000005ff147819 */ /* 0x000fe20000011600 */
[----:B------:R-:W-:Y:S01]  /*9d10*/  STS [R18+UR6+0x800], R21 ;  /* 0x0008001512007988 */ /* 0x000fe20008000806 */
[----:B------:R-:W-:Y:S01]  /*9d20*/  LOP3.LUT R32, R7, 0x44, RZ, 0x3c, !PT ;  /* 0x0000004407207812 */ /* 0x000fe200078e3cff */
[----:B------:R-:W-:Y:S01]  /*9d30*/  FFMA.FTZ R12, R12, 1.4426950216293334961, R11 ;  /* 0x3fb8aa3b0c0c7823 */ /* 0x000fe2000001000b */
[----:B----4-:R-:W-:Y:S01]  /*9d40*/  SGXT.U32 R7, R20, 0x2 ;  /* 0x000000021407781a */ /* 0x010fe20000000000 */
[-C--:B0-----:R-:W-:Y:S01]  /*9d50*/  FFMA.FTZ R14, R13, R30.reuse, -0.16845393180847167969 ;  /* 0xbe2c7f300d0e7423 */ /* 0x081fe2000001001e */
[----:B------:R0:W-:Y:S01]  /*9d60*/  STS [R18+UR6+0x880], R23 ;  /* 0x0008801712007988 */ /* 0x0001e20008000806 */
[----:B------:R-:W-:Y:S01]  /*9d70*/  FFMA.FTZ R20, R19, R30, -0.16845393180847167969 ;  /* 0xbe2c7f3013147423 */ /* 0x000fe2000001001e */
[----:B------:R-:W-:Y:S01]  /*9d80*/  LOP3.LUT R24, R24, 0xffff, RZ, 0xc0, !PT ;  /* 0x0000ffff18187812 */ /* 0x000fe200078ec0ff */
[----:B------:R-:W-:Y:S01]  /*9d90*/  FFMA.FTZ R14, R13, R14, 0.1716887056827545166 ;  /* 0x3e2fcf2a0d0e7423 */ /* 0x000fe2000001000e */
[----:B---3--:R-:W-:-:S02]  /*9da0*/  IMAD R7, R7, R70, RZ ;  /* 0x0000004607077224 */ /* 0x008fc400078e02ff */
[----:B------:R-:W-:Y:S01]  /*9db0*/  FFMA.FTZ R20, R19, R20, 0.1716887056827545166 ;  /* 0x3e2fcf2a13147423 */ /* 0x000fe20000010014 */
[----:B------:R-:W-:Y:S01]  /*9dc0*/  PRMT R33, R33, 0x4210, R24 ;  /* 0x0000421021217816 */ /* 0x000fe20000000018 */
[----:B------:R-:W-:Y:S01]  /*9dd0*/  FFMA.FTZ R14, R13, R14, -0.17900948226451873779 ;  /* 0xbe374e430d0e7423 */ /* 0x000fe2000001000e */
[C---:B------:R-:W-:Y:S02]  /*9de0*/  IMAD R11, R70.reuse, 0x4, R7 ;  /* 0x00000004460b7824 */ /* 0x040fe400078e0207 */
[----:B------:R-:W-:Y:S01]  /*9df0*/  FFMA.FTZ R20, R19, R20, -0.17900948226451873779 ;  /* 0xbe374e4313147423 */ /* 0x000fe20000010014 */
[----:B0-----:R-:W-:Y:S01]  /*9e00*/  FFMA.FTZ R18, R15, R30, -0.16845393180847167969 ;  /* 0xbe2c7f300f127423 */ /* 0x001fe2000001001e */
[----:B------:R-:W-:Y:S01]  /*9e10*/  FFMA.FTZ R14, R13, R14, 0.20512372255325317383 ;  /* 0x3e520bf40d0e7423 */ /* 0x000fe2000001000e */
[C---:B------:R-:W-:Y:S02]  /*9e20*/  IMAD R21, R70.reuse, 0x4, R11 ;  /* 0x0000000446157824 */ /* 0x040fe400078e020b */
[----:B------:R-:W-:Y:S01]  /*9e30*/  FFMA.FTZ R20, R19, R20, 0.20512372255325317383 ;  /* 0x3e520bf413147423 */ /* 0x000fe20000010014 */
[----:B------:R-:W-:Y:S01]  /*9e40*/  FFMA.FTZ R18, R15, R18, 0.1716887056827545166 ;  /* 0x3e2fcf2a0f127423 */ /* 0x000fe20000010012 */
[----:B------:R-:W-:Y:S01]  /*9e50*/  FFMA.FTZ R14, R13, R14, -0.24046532809734344482 ;  /* 0xbe763c8b0d0e7423 */ /* 0x000fe2000001000e */
[----:B------:R-:W-:-:S02]  /*9e60*/  IMAD R22, R70, 0x4, R21 ;  /* 0x0000000446167824 */ /* 0x000fc400078e0215 */
[----:B------:R-:W-:Y:S01]  /*9e70*/  FFMA.FTZ R20, R19, R20, -0.24046532809734344482 ;  /* 0xbe763c8b13147423 */ /* 0x000fe20000010014 */
[----:B------:R-:W-:Y:S01]  /*9e80*/  FFMA.FTZ R18, R15, R18, -0.17900948226451873779 ;  /* 0xbe374e430f127423 */ /* 0x000fe20000010012 */
[----:B------:R-:W-:Y:S01]  /*9e90*/  FFMA.FTZ R14, R13, R14, 0.28857114911079406738 ;  /* 0x3e93bf990d0e7423 */ /* 0x000fe2000001000e */
[C---:B------:R-:W-:Y:S02]  /*9ea0*/  IMAD R23, R70.reuse, 0x4, R22 ;  /* 0x0000000446177824 */ /* 0x040fe400078e0216 */
[----:B------:R-:W-:Y:S01]  /*9eb0*/  FFMA.FTZ R20, R19, R20, 0.28857114911079406738 ;  /* 0x3e93bf9913147423 */ /* 0x000fe20000010014 */
[----:B------:R-:W-:Y:S01]  /*9ec0*/  FFMA.FTZ R18, R15, R18, 0.20512372255325317383 ;  /* 0x3e520bf40f127423 */ /* 0x000fe20000010012 */
[----:B------:R-:W-:Y:S01]  /*9ed0*/  FFMA.FTZ R14, R13, R14, -0.36067417263984680176 ;  /* 0xbeb8aa490d0e7423 */ /* 0x000fe2000001000e */
[----:B------:R-:W-:Y:S01]  /*9ee0*/  PRMT R53, R35, 0x5210, R24 ;  /* 0x0000521023357816 */ /* 0x000fe20000000018 */
[C---:B------:R-:W-:Y:S02]  /*9ef0*/  IMAD R24, R70.reuse, 0x4, R23 ;  /* 0x0000000446187824 */ /* 0x040fe400078e0217 */
[----:B------:R-:W-:Y:S01]  /*9f00*/  FFMA.FTZ R18, R15, R18, -0.24046532809734344482 ;  /* 0xbe763c8b0f127423 */ /* 0x000fe20000010012 */
[----:B------:R-:W-:Y:S01]  /*9f10*/  FFMA.FTZ R14, R13, R14, 0.48089820146560668945 ;  /* 0x3ef6384a0d0e7423 */ /* 0x000fe2000001000e */
[----:B------:R-:W-:Y:S01]  /*9f20*/  ISETP.GE.U32.AND P2, PT, R5, 0x7f800000, PT ;  /* 0x7f8000000500780c */ /* 0x000fe20003f46070 */
[----:B------:R-:W-:Y:S01]  /*9f30*/  FFMA.FTZ R20, R19, R20, -0.36067417263984680176 ;  /* 0xbeb8aa4913147423 */ /* 0x000fe20000010014 */
[----:B------:R-:W-:Y:S01]  /*9f40*/  FFMA.FTZ R18, R15, R18, 0.28857114911079406738 ;  /* 0x3e93bf990f127423 */ /* 0x000fe20000010012 */
[----:B------:R-:W-:Y:S01]  /*9f50*/  FFMA.FTZ R14, R13, R14, -0.72134751081466674805 ;  /* 0xbf38aa3b0d0e7423 */ /* 0x000fe2000001000e */
[----:B------:R-:W-:Y:S01]  /*9f60*/  IMAD R25, R70, 0x4, R24 ;  /* 0x0000000446197824 */ /* 0x000fe200078e0218 */
[----:B------:R-:W-:Y:S01]  /*9f70*/  ISETP.GE.U32.AND P6, PT, R4, 0x7f800000, PT ;  /* 0x7f8000000400780c */ /* 0x000fe20003fc6070 */
[----:B------:R-:W-:Y:S01]  /*9f80*/  FFMA.FTZ R18, R15, R18, -0.36067417263984680176 ;  /* 0xbeb8aa490f127423 */ /* 0x000fe20000010012 */
[----:B------:R-:W-:Y:S01]  /*9f90*/  FMUL R14, R13, R14 ;  /* 0x0000000e0d0e7220 */ /* 0x000fe20000400000 */
[----:B------:R-:W-:Y:S01]  /*9fa0*/  ISETP.GE.U32.AND P1, PT, R8, 0x7f800000, PT ;  /* 0x7f8000000800780c */ /* 0x000fe20003f26070 */
[----:B------:R-:W-:Y:S01]  /*9fb0*/  FFMA.FTZ R20, R19, R20, 0.48089820146560668945 ;  /* 0x3ef6384a13147423 */ /* 0x000fe20000010014 */
[----:B------:R-:W-:Y:S01]  /*9fc0*/  FFMA.FTZ R18, R15, R18, 0.48089820146560668945 ;  /* 0x3ef6384a0f127423 */ /* 0x000fe20000010012 */
[----:B------:R-:W-:Y:S01]  /*9fd0*/  FMUL R14, R13, R14 ;  /* 0x0000000e0d0e7220 */ /* 0x000fe20000400000 */
[----:B------:R-:W-:-:S02]  /*9fe0*/  IMAD R26, R70, 0x4, R25 ;  /* 0x00000004461a7824 */ /* 0x000fc400078e0219 */
[----:B------:R-:W-:Y:S01]  /*9ff0*/  FFMA.FTZ R20, R19, R20, -0.72134751081466674805 ;  /* 0xbf38aa3b13147423 */ /* 0x000fe20000010014 */
[----:B------:R-:W-:Y:S01]  /*a000*/  FFMA.FTZ R18, R15, R18, -0.72134751081466674805 ;  /* 0xbf38aa3b0f127423 */ /* 0x000fe20000010012 */
[----:B------:R-:W-:Y:S01]  /*a010*/  FFMA.FTZ R13, R13, 1.4426950216293334961, R14 ;  /* 0x3fb8aa3b0d0d7823 */ /* 0x000fe2000001000e */
[----:B------:R-:W-:Y:S01]  /*a020*/  ISETP.GE.U32.AND P5, PT, R6, 0x7f800000, PT ;  /* 0x7f8000000600780c */ /* 0x000fe20003fa6070 */
[----:B------:R-:W-:Y:S02]  /*a030*/  IMAD R27, R70, 0x4, R26 ;  /* 0x00000004461b7824 */ /* 0x000fe400078e021a */
[----:B------:R-:W-:Y:S01]  /*a040*/  FMUL R18, R15, R18 ;  /* 0x000000120f127220 */ /* 0x000fe20000400000 */
[----:B------:R-:W-:Y:S01]  /*a050*/  FADD R67, R10, R13 ;  /* 0x0000000d0a437221 */ /* 0x000fe20000000000 */
[----:B------:R-:W-:Y:S02]  /*a060*/  @P2 IMAD.MOV.U32 R10, RZ, RZ, 0x7f800000 ;  /* 0x7f800000ff0a2424 */ /* 0x000fe400078e00ff */
[----:B------:R-:W-:Y:S01]  /*a070*/  FMUL R20, R19, R20 ;  /* 0x0000001413147220 */ /* 0x000fe20000400000 */
[----:B------:R-:W-:Y:S01]  /*a080*/  FMUL R18, R15, R18 ;  /* 0x000000120f127220 */ /* 0x000fe20000400000 */
[----:B------:R0:W-:Y:S01]  /*a090*/  STS [R32+UR6+0xc00], R33 ;  /* 0x000c002120007988 */ /* 0x0001e20008000806 */
[----:B------:R-:W-:-:S02]  /*a0a0*/  IMAD R28, R70, 0x4, R27 ;  /* 0x00000004461c7824 */ /* 0x000fc400078e021b */
[----:B------:R-:W-:Y:S01]  /*a0b0*/  FADD R66, R9, R12 ;  /* 0x0000000c09427221 */ /* 0x000fe20000000000 */
[----:B------:R-:W-:Y:S01]  /*a0c0*/  FFMA.FTZ R15, R15, 1.4426950216293334961, R18 ;  /* 0x3fb8aa3b0f0f7823 */ /* 0x000fe20000010012 */
[----:B------:R3:W-:Y:S01]  /*a0d0*/  STS [R32+UR6+0xc80], R53 ;  /* 0x000c803520007988 */ /* 0x0007e20008000806 */
[C---:B------:R-:W-:Y:S01]  /*a0e0*/  FSETP.NEU.AND P4, PT, R5.reuse, RZ, PT ;  /* 0x000000ff0500720b */ /* 0x040fe20003f8d000 */
[----:B------:R-:W-:Y:S01]  /*a0f0*/  @P2 FFMA.FTZ R66, R5, R10, +INF ;  /* 0x7f80000005422423 */ /* 0x000fe2000001000a */
[----:B------:R-:W-:Y:S01]  /*a100*/  FMUL R20, R19, R20 ;  /* 0x0000001413147220 */ /* 0x000fe20000400000 */
[----:B------:R-:W-:Y:S01]  /*a110*/  BAR.SYNC.DEFER_BLOCKING 0x0 ;  /* 0x0000000000007b1d */ /* 0x000fe20000010000 */
[----:B------:R-:W-:Y:S01]  /*a120*/  @P6 IMAD.MOV.U32 R9, RZ, RZ, 0x7f800000 ;  /* 0x7f800000ff096424 */ /* 0x000fe200078e00ff */
[----:B--2---:R-:W-:Y:S01]  /*a130*/  LOP3.LUT R90, R90, 0x1f, R92, 0xf8, !PT ;  /* 0x0000001f5a5a7812 */ /* 0x004fe200078ef85c */
[----:B------:R-:W-:Y:S02]  /*a140*/  @P1 IMAD.MOV.U32 R5, RZ, RZ, 0x7f800000 ;  /* 0x7f800000ff051424 */ /* 0x000fe400078e00ff */
[----:B------:R-:W-:Y:S01]  /*a150*/  FADD R68, R16, R15 ;  /* 0x0000000f10447221 */ /* 0x000fe20000000000 */
[----:B------:R-:W-:-:S02]  /*a160*/  IMAD R29, R70, 0x4, R28 ;  /* 0x00000004461d7824 */ /* 0x000fc400078e021c */
[----:B------:R-:W-:Y:S01]  /*a170*/  FFMA.FTZ R20, R19, 1.4426950216293334961, R20 ;  /* 0x3fb8aa3b13147823 */ /* 0x000fe20000010014 */
[----:B------:R-:W-:Y:S01]  /*a180*/  @P6 FFMA.FTZ R67, R4, R9, +INF ;  /* 0x7f80000004436423 */ /* 0x000fe20000010009 */
[----:B------:R-:W-:Y:S01]  /*a190*/  @P1 FFMA.FTZ R68, R8, R5, +INF ;  /* 0x7f80000008441423 */ /* 0x000fe20000010005 */
[----:B------:R-:W-:Y:S02]  /*a1a0*/  @P5 IMAD.MOV.U32 R9, RZ, RZ, 0x7f800000 ;  /* 0x7f800000ff095424 */ /* 0x000fe400078e00ff */
[----:B------:R-:W-:Y:S01]  /*a1b0*/  FADD R69, R17, R20 ;  /* 0x0000001411457221 */ /* 0x000fe20000000000 */
[----:B------:R-:W-:Y:S01]  /*a1c0*/  IMAD R5, R90, UR5, RZ ;  /* 0x000000055a057c24 */ /* 0x000fe2000f8e02ff */
[----:B------:R-:W-:Y:S01]  /*a1d0*/  USHF.R.S32.HI UR5, URZ, 0x1f, UR4 ;  /* 0x0000001fff057899 */ /* 0x000fe20008011404 */
[----:B------:R-:W-:Y:S01]  /*a1e0*/  IMAD R30, R70, 0x4, R29 ;  /* 0x00000004461e7824 */ /* 0x000fe200078e021d */
[----:B------:R-:W-:Y:S01]  /*a1f0*/  FSETP.NEU.AND P3, PT, R4, RZ, PT ;  /* 0x000000ff0400720b */ /* 0x000fe20003f6d000 */
[C---:B------:R-:W-:Y:S01]  /*a200*/  @P5 FFMA.FTZ R69, R6.reuse, R9, +INF ;  /* 0x7f80000006455423 */ /* 0x040fe20000010009 */
[----:B------:R-:W-:Y:S01]  /*a210*/  FSETP.NEU.AND P1, PT, R6, RZ, PT ;  /* 0x000000ff0600720b */ /* 0x000fe20003f2d000 */
[C---:B------:R-:W-:Y:S01]  /*a220*/  IMAD R31, R70.reuse, 0x4, R30 ;  /* 0x00000004461f7824 */ /* 0x040fe200078e021e */
[----:B-1----:R-:W-:Y:S01]  /*a230*/  IADD3 R86, P5, P6, R5, UR4, R86 ;  /* 0x0000000405567c10 */ /* 0x002fe2000febe056 */
[----:B------:R-:W1:Y:S01]  /*a240*/  LDCU UR4, c[0x0][0x3ec] ;  /* 0x00007d80ff0477ac */ /* 0x000e620008000800 */
[----:B------:R-:W-:Y:S01]  /*a250*/  SHF.R.S32.HI R6, RZ, 0x1f, R5 ;  /* 0x0000001fff067819 */ /* 0x000fe20000011405 */
[----:B0-----:R-:W-:Y:S01]  /*a260*/  IMAD R33, R70, 0x4, R31 ;  /* 0x0000000446217824 */ /* 0x001fe200078e021f */
[----:B------:R-:W-:-:S02]  /*a270*/  SHF.R.U32.HI R4, RZ, 0x1, R0 ;  /* 0x00000001ff047819 */ /* 0x000fc40000011600 */
[----:B------:R-:W-:Y:S01]  /*a280*/  IADD3.X R88, PT, PT, R6, UR5, R87, P5, P6 ;  /* 0x0000000506587c10 */ /* 0x000fe2000afec457 */
[----:B------:R-:W-:Y:S01]  /*a290*/  IMAD R35, R70, 0x4, R33 ;  /* 0x0000000446237824 */ /* 0x000fe200078e0221 */
[----:B------:R-:W-:Y:S01]  /*a2a0*/  LOP3.LUT R83, R4, 0xc, RZ, 0xc0, !PT ;  /* 0x0000000c04537812 */ /* 0x000fe200078ec0ff */
[----:B------:R-:W0:Y:S01]  /*a2b0*/  LDS R71, [R3+UR6] ;  /* 0x0000000603477984 */ /* 0x000e220008000800 */
[-C--:B------:R-:W-:Y:S01]  /*a2c0*/  IADD3 R4, P6, PT, R7, R86.reuse, RZ ;  /* 0x0000005607047210 */ /* 0x080fe20007fde0ff */
[C---:B------:R-:W-:Y:S01]  /*a2d0*/  IMAD R37, R70.reuse, 0x4, R35 ;  /* 0x0000000446257824 */ /* 0x040fe200078e0223 */
[----:B------:R-:W-:Y:S01]  /*a2e0*/  IADD3 R6, P5, PT, R11, R86, RZ ;  /* 0x000000560b067210 */ /* 0x000fe20007fbe0ff */
[----:B------:R-:W-:Y:S01]  /*a2f0*/  LDS R72, [R3+UR6+0x100] ;  /* 0x0001000603487984 */ /* 0x000fe20008000800 */
[----:B------:R-:W-:Y:S01]  /*a300*/  LOP3.LUT R62, R3, 0x4, RZ, 0x3c, !PT ;  /* 0x00000004033e7812 */ /* 0x000fe200078e3cff */
[----:B------:R-:W-:Y:S01]  /*a310*/  IMAD R39, R70, 0x4, R37 ;  /* 0x0000000446277824 */ /* 0x000fe200078e0225 */
[----:B------:R-:W-:Y:S01]  /*a320*/  FSETP.NEU.AND P2, PT, R8, RZ, PT ;  /* 0x000000ff0800720b */ /* 0x000fe20003f4d000 */
[----:B------:R-:W-:Y:S01]  /*a330*/  LDS R73, [R3+UR6+0x200] ;  /* 0x0002000603497984 */ /* 0x000fe20008000800 */
[----:B------:R-:W-:Y:S01]  /*a340*/  LEA.HI.X.SX32 R5, R7, R88, 0x1, P6 ;  /* 0x0000005807057211 */ /* 0x000fe200030f0eff */
[C---:B------:R-:W-:Y:S01]  /*a350*/  IMAD R41, R70.reuse, 0x4, R39 ;  /* 0x0000000446297824 */ /* 0x040fe200078e0227 */
[----:B------:R-:W-:Y:S01]  /*a360*/  IADD3 R8, P6, PT, R21, R86, RZ ;  /* 0x0000005615087210 */ /* 0x000fe20007fde0ff */
[----:B------:R-:W2:Y:S01]  /*a370*/  LDS R75, [R62+UR6] ;  /* 0x000000063e4b7984 */ /* 0x000ea20008000800 */
[----:B------:R-:W-:Y:S01]  /*a380*/  LEA.HI.X.SX32 R7, R11, R88, 0x1, P5 ;  /* 0x000000580b077211 */ /* 0x000fe200028f0eff */
[----:B------:R-:W-:Y:S01]  /*a390*/  IMAD R43, R70, 0x4, R41 ;  /* 0x00000004462b7824 */ /* 0x000fe200078e0229 */
[----:B------:R-:W-:Y:S01]  /*a3a0*/  IADD3 R10, P5, PT, R22, R86, RZ ;  /* 0x00000056160a7210 */ /* 0x000fe20007fbe0ff */
[----:B------:R-:W4:Y:S01]  /*a3b0*/  LDS R80, [R62+UR6+0x100] ;  /* 0x000100063e507984 */ /* 0x000f220008000800 */
[----:B------:R-:W-:Y:S01]  /*a3c0*/  LEA.HI.X.SX32 R9, R21, R88, 0x1, P6 ;  /* 0x0000005815097211 */ /* 0x000fe200030f0eff */
[----:B------:R-:W-:Y:S01]  /*a3d0*/  IMAD R45, R70, 0x4, R43 ;  /* 0x00000004462d7824 */ /* 0x000fe200078e022b */
[C---:B------:R-:W-:Y:S01]  /*a3e0*/  IADD3 R12, P6, PT, R23.reuse, R86, RZ ;  /* 0x00000056170c7210 */ /* 0x040fe20007fde0ff */
[----:B------:R-:W5:Y:S01]  /*a3f0*/  LDS R81, [R62+UR6+0x200] ;  /* 0x000200063e517984 */ /* 0x000f620008000800 */
[----:B------:R-:W-:Y:S01]  /*a400*/  LEA.HI.X.SX32 R11, R22, R88, 0x1, P5 ;  /* 0x00000058160b7211 */ /* 0x000fe200028f0eff */
[----:B------:R-:W-:Y:S01]  /*a410*/  IMAD R47, R70, 0x4, R45 ;  /* 0x00000004462f7824 */ /* 0x000fe200078e022d */
[----:B------:R-:W-:Y:S01]  /*a420*/  IADD3 R14, P5, PT, R24, R86, RZ ;  /* 0x00000056180e7210 */ /* 0x000fe20007fbe0ff */
[----:B------:R-:W0:Y:S01]  /*a430*/  LDS R74, [R3+UR6+0x300] ;  /* 0x00030006034a7984 */ /* 0x000e220008000800 */
[----:B------:R-:W-:Y:S01]  /*a440*/  LEA.HI.X.SX32 R13, R23, R88, 0x1, P6 ;  /* 0x00000058170d7211 */ /* 0x000fe200030f0eff */
[----:B------:R-:W-:Y:S01]  /*a450*/  IMAD R49, R70, 0x4, R47 ;  /* 0x0000000446317824 */ /* 0x000fe200078e022f */
[----:B------:R-:W-:Y:S01]  /*a460*/  IADD3 R16, P6, PT, R25, R86, RZ ;  /* 0x0000005619107210 */ /* 0x000fe20007fde0ff */
[----:B------:R-:W0:Y:S01]  /*a470*/  LDS R82, [R62+UR6+0x300] ;  /* 0x000300063e527984 */ /* 0x000e220008000800 */
[----:B------:R-:W-:Y:S01]  /*a480*/  LEA.HI.X.SX32 R15, R24, R88, 0x1, P5 ;  /* 0x00000058180f7211 */ /* 0x000fe200028f0eff */
[----:B------:R-:W-:Y:S01]  /*a490*/  IMAD R51, R70, 0x4, R49 ;  /* 0x0000000446337824 */ /* 0x000fe200078e0231 */
[----:B------:R-:W-:Y:S01]  /*a4a0*/  IADD3 R18, P5, PT, R26, R86, RZ ;  /* 0x000000561a127210 */ /* 0x000fe20007fbe0ff */
[----:B------:R-:W-:Y:S01]  /*a4b0*/  IMAD.IADD R84, R83, 0x1, R84 ;  /* 0x0000000153547824 */ /* 0x000fe200078e0254 */
[----:B------:R-:W-:Y:S01]  /*a4c0*/  LEA.HI.X.SX32 R17, R25, R88, 0x1, P6 ;  /* 0x0000005819117211 */ /* 0x000fe200030f0eff */
[----:B---3--:R-:W-:Y:S01]  /*a4d0*/  IMAD R53, R70, 0x4, R51 ;  /* 0x0000000446357824 */ /* 0x008fe200078e0233 */
[C---:B------:R-:W-:Y:S01]  /*a4e0*/  IADD3 R20, P6, PT, R27.reuse, R86, RZ ;  /* 0x000000561b147210 */ /* 0x040fe20007fde0ff */
[----:B-1----:R-:W-:Y:S01]  /*a4f0*/  UIMAD UR4, UR8, UR4, URZ ;  /* 0x00000004080472a4 */ /* 0x002fe2000f8e02ff */
[----:B------:R-:W-:Y:S01]  /*a500*/  LEA.HI.X.SX32 R19, R26, R88, 0x1, P5 ;  /* 0x000000581a137211 */ /* 0x000fe200028f0eff */
[----:B------:R-:W-:Y:S01]  /*a510*/  IMAD R55, R70, 0x4, R53 ;  /* 0x0000000446377824 */ /* 0x000fe200078e0235 */
[----:B------:R-:W-:Y:S01]  /*a520*/  IADD3 R22, P5, PT, R28, R86, RZ ;  /* 0x000000561c167210 */ /* 0x000fe20007fbe0ff */
[----:B------:R-:W-:Y:S01]  /*a530*/  USHF.L.U32 UR7, UR4, 0x2, URZ ;  /* 0x0000000204077899 */ /* 0x000fe200080006ff */
[----:B------:R-:W-:Y:S01]  /*a540*/  LEA.HI.X.SX32 R21, R27, R88, 0x1, P6 ;  /* 0x000000581b157211 */ /* 0x000fe200030f0eff */
[----:B------:R-:W-:Y:S01]  /*a550*/  IMAD R57, R70, 0x4, R55 ;  /* 0x0000000446397824 */ /* 0x000fe200078e0237 */
[----:B------:R-:W-:Y:S01]  /*a560*/  IADD3 R24, P6, PT, R29, R86, RZ ;  /* 0x000000561d187210 */ /* 0x000fe20007fde0ff */
[----:B------:R-:W-:Y:S01]  /*a570*/  UIMAD.WIDE UR4, UR4, 0x4, URZ ;  /* 0x00000004040478a5 */ /* 0x000fe2000f8e02ff */
[----:B------:R-:W-:Y:S01]  /*a580*/  LEA.HI.X.SX32 R23, R28, R88, 0x1, P5 ;  /* 0x000000581c177211 */ /* 0x000fe200028f0eff */
[----:B------:R-:W-:Y:S01]  /*a590*/  IMAD R59, R70, 0x4, R57 ;  /* 0x00000004463b7824 */ /* 0x000fe200078e0239 */
[----:B------:R-:W-:-:S02]  /*a5a0*/  IADD3 R26, P5, PT, R30, R86, RZ ;  /* 0x000000561e1a7210 */ /* 0x000fc40007fbe0ff */
[----:B------:R-:W-:Y:S01]  /*a5b0*/  LEA.HI.X.SX32 R25, R29, R88, 0x1, P6 ;  /* 0x000000581d197211 */ /* 0x000fe200030f0eff */
[----:B------:R-:W-:Y:S01]  /*a5c0*/  IMAD R61, R70, 0x4, R59 ;  /* 0x00000004463d7824 */ /* 0x000fe200078e023b */
[----:B------:R-:W-:Y:S02]  /*a5d0*/  IADD3 R28, P6, PT, R31, R86, RZ ;  /* 0x000000561f1c7210 */ /* 0x000fe40007fde0ff */
[----:B------:R-:W-:Y:S01]  /*a5e0*/  LEA.HI.X.SX32 R27, R30, R88, 0x1, P5 ;  /* 0x000000581e1b7211 */ /* 0x000fe200028f0eff */
[C---:B------:R-:W-:Y:S01]  /*a5f0*/  IMAD R63, R70.reuse, 0x4, R61 ;  /* 0x00000004463f7824 */ /* 0x040fe200078e023d */
[----:B------:R-:W-:Y:S02]  /*a600*/  IADD3 R30, P5, PT, R33, R86, RZ ;  /* 0x00000056211e7210 */ /* 0x000fe40007fbe0ff */
[----:B------:R-:W-:Y:S01]  /*a610*/  LEA.HI.X.SX32 R29, R31, R88, 0x1, P6 ;  /* 0x000000581f1d7211 */ /* 0x000fe200030f0eff */
[----:B------:R-:W-:Y:S01]  /*a620*/  IMAD R64, R70, 0x4, R63 ;  /* 0x0000000446407824 */ /* 0x000fe200078e023f */
[----:B------:R-:W-:-:S02]  /*a630*/  IADD3 R32, P6, PT, R35, R86, RZ ;  /* 0x0000005623207210 */ /* 0x000fc40007fde0ff */
[----:B------:R-:W-:Y:S01]  /*a640*/  LEA.HI.X.SX32 R31, R33, R88, 0x1, P5 ;  /* 0x00000058211f7211 */ /* 0x000fe200028f0eff */
[C---:B------:R-:W-:Y:S01]  /*a650*/  IMAD R65, R70.reuse, 0x4, R64 ;  /* 0x0000000446417824 */ /* 0x040fe200078e0240 */
[----:B------:R-:W-:Y:S02]  /*a660*/  IADD3 R34, P5, PT, R37, R86, RZ ;  /* 0x0000005625227210 */ /* 0x000fe40007fbe0ff */
[----:B------:R-:W-:Y:S01]  /*a670*/  LEA.HI.X.SX32 R33, R35, R88, 0x1, P6 ;  /* 0x0000005823217211 */ /* 0x000fe200030f0eff */
[----:B------:R-:W-:Y:S01]  /*a680*/  IMAD R70, R70, 0x4, R65 ;  /* 0x0000000446467824 */ /* 0x000fe200078e0241 */
[----:B------:R-:W-:Y:S02]  /*a690*/  IADD3 R36, P6, PT, R39, R86, RZ ;  /* 0x0000005627247210 */ /* 0x000fe40007fde0ff */
[----:B------:R-:W-:Y:S02]  /*a6a0*/  LEA.HI.X.SX32 R35, R37, R88, 0x1, P5 ;  /* 0x0000005825237211 */ /* 0x000fe400028f0eff */
[----:B------:R-:W-:-:S02]  /*a6b0*/  IADD3 R38, P5, PT, R41, R86, RZ ;  /* 0x0000005629267210 */ /* 0x000fc40007fbe0ff */
[----:B------:R-:W-:Y:S02]  /*a6c0*/  LEA.HI.X.SX32 R37, R39, R88, 0x1, P6 ;  /* 0x0000005827257211 */ /* 0x000fe400030f0eff */
[----:B------:R-:W-:Y:S02]  /*a6d0*/  IADD3 R40, P6, PT, R43, R86, RZ ;  /* 0x000000562b287210 */ /* 0x000fe40007fde0ff */
[----:B------:R-:W-:Y:S02]  /*a6e0*/  LEA.HI.X.SX32 R39, R41, R88, 0x1, P5 ;  /* 0x0000005829277211 */ /* 0x000fe400028f0eff */
[----:B------:R-:W-:Y:S02]  /*a6f0*/  IADD3 R42, P5, PT, R45, R86, RZ ;  /* 0x000000562d2a7210 */ /* 0x000fe40007fbe0ff */
[----:B0-----:R-:W-:Y:S02]  /*a700*/  PRMT R83, R71, 0x7770, RZ ;  /* 0x0000777047537816 */ /* 0x001fe400000000ff */
[----:B--2---:R-:W-:-:S02]  /*a710*/  PRMT R85, R75, 0x7770, RZ ;  /* 0x000077704b557816 */ /* 0x004fc400000000ff */
[----:B------:R-:W-:Y:S01]  /*a720*/  LEA.HI.X.SX32 R41, R43, R88, 0x1, P6 ;  /* 0x000000582b297211 */ /* 0x000fe200030f0eff */
[----:B------:R0:W-:Y:S01]  /*a730*/  STG.E.U8 desc[UR12][R4.64], R83 ;  /* 0x0000005304007986 */ /* 0x0001e2000c10110c */
[----:B------:R-:W-:Y:S02]  /*a740*/  PRMT R87, R72, 0x7770, RZ ;  /* 0x0000777048577816 */ /* 0x000fe400000000ff */
[----:B------:R-:W-:Y:S01]  /*a750*/  IADD3 R44, P6, PT, R47, R86, RZ ;  /* 0x000000562f2c7210 */ /* 0x000fe20007fde0ff */
[----:B------:R1:W-:Y:S01]  /*a760*/  STG.E.U8 desc[UR12][R6.64], R85 ;  /* 0x0000005506007986 */ /* 0x0003e2000c10110c */
[----:B------:R-:W-:Y:S02]  /*a770*/  LEA.HI.X.SX32 R43, R45, R88, 0x1, P5 ;  /* 0x000000582d2b7211 */ /* 0x000fe400028f0eff */
[----:B----4-:R-:W-:Y:S01]  /*a780*/  PRMT R89, R80, 0x7770, RZ ;  /* 0x0000777050597816 */ /* 0x010fe200000000ff */
[----:B------:R2:W-:Y:S01]  /*a790*/  STG.E.U8 desc[UR12][R8.64], R87 ;  /* 0x0000005708007986 */ /* 0x0005e2000c10110c */
[----:B------:R-:W-:-:S02]  /*a7a0*/  IADD3 R46, P5, PT, R49, R86, RZ ;  /* 0x00000056312e7210 */ /* 0x000fc40007fbe0ff */
[----:B------:R-:W-:Y:S01]  /*a7b0*/  PRMT R91, R73, 0x7770, RZ ;  /* 0x00007770495b7816 */ /* 0x000fe200000000ff */
[----:B------:R3:W-:Y:S01]  /*a7c0*/  STG.E.U8 desc[UR12][R10.64], R89 ;  /* 0x000000590a007986 */ /* 0x0007e2000c10110c */
[----:B-----5:R-:W-:Y:S02]  /*a7d0*/  PRMT R93, R81, 0x7770, RZ ;  /* 0x00007770515d7816 */ /* 0x020fe400000000ff */
[----:B------:R-:W-:Y:S01]  /*a7e0*/  PRMT R95, R74, 0x7770, RZ ;  /* 0x000077704a5f7816 */ /* 0x000fe200000000ff */
[----:B------:R4:W-:Y:S01]  /*a7f0*/  STG.E.U8 desc[UR12][R12.64], R91 ;  /* 0x0000005b0c007986 */ /* 0x0009e2000c10110c */
[----:B------:R-:W-:Y:S02]  /*a800*/  LEA.HI.X.SX32 R45, R47, R88, 0x1, P6 ;  /* 0x000000582f2d7211 */ /* 0x000fe400030f0eff */
[----:B0-----:R-:W-:Y:S01]  /*a810*/  PRMT R5, R82, 0x7770, RZ ;  /* 0x0000777052057816 */ /* 0x001fe200000000ff */
[----:B------:R0:W-:Y:S01]  /*a820*/  STG.E.U8 desc[UR12][R14.64], R93 ;  /* 0x0000005d0e007986 */ /* 0x0001e2000c10110c */
[----:B------:R-:W-:-:S02]  /*a830*/  IADD3 R48, P6, PT, R51, R86, RZ ;  /* 0x0000005633307210 */ /* 0x000fc40007fde0ff */
[----:B------:R-:W-:Y:S01]  /*a840*/  LEA.HI.X.SX32 R47, R49, R88, 0x1, P5 ;  /* 0x00000058312f7211 */ /* 0x000fe200028f0eff */
[----:B------:R5:W-:Y:S01]  /*a850*/  STG.E.U8 desc[UR12][R16.64], R95 ;  /* 0x0000005f10007986 */ /* 0x000be2000c10110c */
[----:B-1----:R-:W-:Y:S02]  /*a860*/  PRMT R7, R71, 0x7771, RZ ;  /* 0x0000777147077816 */ /* 0x002fe400000000ff */
[----:B------:R-:W-:Y:S01]  /*a870*/  IADD3 R50, P5, PT, R53, R86, RZ ;  /* 0x0000005635327210 */ /* 0x000fe20007fbe0ff */
[----:B------:R1:W-:Y:S01]  /*a880*/  STG.E.U8 desc[UR12][R18.64], R5 ;  /* 0x0000000512007986 */ /* 0x0003e2000c10110c */
[----:B--2---:R-:W-:Y:S02]  /*a890*/  PRMT R9, R75, 0x7771, RZ ;  /* 0x000077714b097816 */ /* 0x004fe400000000ff */
[----:B---3--:R-:W-:Y:S01]  /*a8a0*/  PRMT R11, R72, 0x7771, RZ ;  /* 0x00007771480b7816 */ /* 0x008fe200000000ff */
[----:B------:R2:W-:Y:S01]  /*a8b0*/  STG.E.U8 desc[UR12][R20.64], R7 ;  /* 0x0000000714007986 */ /* 0x0005e2000c10110c */
[----:B----4-:R-:W-:-:S02]  /*a8c0*/  PRMT R13, R80, 0x7771, RZ ;  /* 0x00007771500d7816 */ /* 0x010fc400000000ff */
[----:B------:R-:W-:Y:S01]  /*a8d0*/  LEA.HI.X.SX32 R49, R51, R88, 0x1, P6 ;  /* 0x0000005833317211 */ /* 0x000fe200030f0eff */
[----:B------:R3:W-:Y:S01]  /*a8e0*/  STG.E.U8 desc[UR12][R22.64], R9 ;  /* 0x0000000916007986 */ /* 0x0007e2000c10110c */
[----:B0-----:R-:W-:Y:S02]  /*a8f0*/  PRMT R15, R73, 0x7771, RZ ;  /* 0x00007771490f7816 */ /* 0x001fe400000000ff */
[----:B------:R-:W-:Y:S01]  /*a900*/  IADD3 R52, P6, PT, R55, R86, RZ ;  /* 0x0000005637347210 */ /* 0x000fe20007fde0ff */
[----:B------:R0:W-:Y:S01]  /*a910*/  STG.E.U8 desc[UR12][R24.64], R11 ;  /* 0x0000000b18007986 */ /* 0x0001e2000c10110c */
[----:B------:R-:W-:Y:S02]  /*a920*/  LEA.HI.X.SX32 R51, R53, R88, 0x1, P5 ;  /* 0x0000005835337211 */ /* 0x000fe400028f0eff */
[----:B-----5:R-:W-:Y:S01]  /*a930*/  PRMT R17, R81, 0x7771, RZ ;  /* 0x0000777151117816 */ /* 0x020fe200000000ff */
[----:B------:R4:W-:Y:S01]  /*a940*/  STG.E.U8 desc[UR12][R26.64], R13 ;  /* 0x0000000d1a007986 */ /* 0x0009e2000c10110c */
[----:B------:R-:W-:-:S02]  /*a950*/  IADD3 R54, P5, PT, R57, R86, RZ ;  /* 0x0000005639367210 */ /* 0x000fc40007fbe0ff */
[----:B-1----:R-:W-:Y:S01]  /*a960*/  PRMT R5, R74, 0x7771, RZ ;  /* 0x000077714a057816 */ /* 0x002fe200000000ff */
[----:B------:R1:W-:Y:S01]  /*a970*/  STG.E.U8 desc[UR12][R28.64], R15 ;  /* 0x0000000f1c007986 */ /* 0x0003e2000c10110c */
[----:B--2---:R-:W-:Y:S02]  /*a980*/  PRMT R7, R82, 0x7771, RZ ;  /* 0x0000777152077816 */ /* 0x004fe400000000ff */
[----:B---3--:R-:W-:Y:S01]  /*a990*/  PRMT R9, R71, 0x7772, RZ ;  /* 0x0000777247097816 */ /* 0x008fe200000000ff */
[----:B------:R2:W-:Y:S01]  /*a9a0*/  STG.E.U8 desc[UR12][R30.64], R17 ;  /* 0x000000111e007986 */ /* 0x0005e2000c10110c */
[----:B------:R-:W-:Y:S02]  /*a9b0*/  LEA.HI.X.SX32 R53, R55, R88, 0x1, P6 ;  /* 0x0000005837357211 */ /* 0x000fe400030f0eff */
[----:B0-----:R-:W-:Y:S01]  /*a9c0*/  PRMT R11, R75, 0x7772, RZ ;  /* 0x000077724b0b7816 */ /* 0x001fe200000000ff */
[----:B------:R0:W-:Y:S01]  /*a9d0*/  STG.E.U8 desc[UR12][R32.64], R5 ;  /* 0x0000000520007986 */ /* 0x0001e2000c10110c */
[----:B------:R-:W-:-:S02]  /*a9e0*/  IADD3 R56, P6, PT, R59, R86, RZ ;  /* 0x000000563b387210 */ /* 0x000fc40007fde0ff */
[----:B------:R-:W-:Y:S01]  /*a9f0*/  LEA.HI.X.SX32 R55, R57, R88, 0x1, P5 ;  /* 0x0000005839377211 */ /* 0x000fe200028f0eff */
[----:B------:R3:W-:Y:S01]  /*aa00*/  STG.E.U8 desc[UR12][R34.64], R7 ;  /* 0x0000000722007986 */ /* 0x0007e2000c10110c */
[----:B----4-:R-:W-:Y:S02]  /*aa10*/  PRMT R13, R72, 0x7772, RZ ;  /* 0x00007772480d7816 */ /* 0x010fe400000000ff */
[----:B------:R-:W-:Y:S01]  /*aa20*/  IADD3 R58, P5, PT, R61, R86, RZ ;  /* 0x000000563d3a7210 */ /* 0x000fe20007fbe0ff */
[----:B------:R4:W-:Y:S01]  /*aa30*/  STG.E.U8 desc[UR12][R36.64], R9 ;  /* 0x0000000924007986 */ /* 0x0009e2000c10110c */
[----:B-1----:R-:W-:Y:S02]  /*aa40*/  PRMT R15, R80, 0x7772, RZ ;  /* 0x00007772500f7816 */ /* 0x002fe400000000ff */
[----:B--2---:R-:W-:Y:S01]  /*aa50*/  PRMT R17, R73, 0x7772, RZ ;  /* 0x0000777249117816 */ /* 0x004fe200000000ff */
[----:B------:R-:W-:Y:S01]  /*aa60*/  STG.E.U8 desc[UR12][R38.64], R11 ;  /* 0x0000000b26007986 */ /* 0x000fe2000c10110c */
[----:B0-----:R-:W-:-:S02]  /*aa70*/  PRMT R5, R81, 0x7772, RZ ;  /* 0x0000777251057816 */ /* 0x001fc400000000ff */
[----:B------:R-:W-:Y:S01]  /*aa80*/  LEA.HI.X.SX32 R57, R59, R88, 0x1, P6 ;  /* 0x000000583b397211 */ /* 0x000fe200030f0eff */
[----:B------:R-:W-:Y:S01]  /*aa90*/  STG.E.U8 desc[UR12][R40.64], R13 ;  /* 0x0000000d28007986 */ /* 0x000fe2000c10110c */
[----:B------:R-:W-:Y:S02]  /*aaa0*/  IADD3 R60, P6, PT, R63, R86, RZ ;  /* 0x000000563f3c7210 */ /* 0x000fe40007fde0ff */
[----:B------:R-:W-:Y:S01]  /*aab0*/  LEA.HI.X.SX32 R59, R61, R88, 0x1, P5 ;  /* 0x000000583d3b7211 */ /* 0x000fe200028f0eff */
[----:B------:R0:W-:Y:S01]  /*aac0*/  STG.E.U8 desc[UR12][R42.64], R15 ;  /* 0x0000000f2a007986 */ /* 0x0001e2000c10110c */
[----:B------:R-:W-:Y:S02]  /*aad0*/  IADD3 R62, P5, PT, R64, R86, RZ ;  /* 0x00000056403e7210 */ /* 0x000fe40007fbe0ff */
[----:B---3--:R-:W-:Y:S01]  /*aae0*/  PRMT R7, R74, 0x7772, RZ ;  /* 0x000077724a077816 */ /* 0x008fe200000000ff */
[----:B------:R-:W-:Y:S01]  /*aaf0*/  STG.E.U8 desc[UR12][R44.64], R17 ;  /* 0x000000112c007986 */ /* 0x000fe2000c10110c */
[----:B----4-:R-:W-:-:S02]  /*ab00*/  PRMT R9, R82, 0x7772, RZ ;  /* 0x0000777252097816 */ /* 0x010fc400000000ff */
[----:B------:R-:W-:Y:S01]  /*ab10*/  PRMT R71, R71, 0x7773, RZ ;  /* 0x0000777347477816 */ /* 0x000fe200000000ff */
[----:B------:R1:W-:Y:S01]  /*ab20*/  STG.E.U8 desc[UR12][R46.64], R5 ;  /* 0x000000052e007986 */ /* 0x0003e2000c10110c */
[----:B------:R-:W-:Y:S02]  /*ab30*/  LEA.HI.X.SX32 R61, R63, R88, 0x1, P6 ;  /* 0x000000583f3d7211 */ /* 0x000fe400030f0eff */
[----:B------:R-:W-:Y:S01]  /*ab40*/  PRMT R75, R75, 0x7773, RZ ;  /* 0x000077734b4b7816 */ /* 0x000fe200000000ff */
[----:B------:R-:W-:Y:S01]  /*ab50*/  STG.E.U8 desc[UR12][R48.64], R7 ;  /* 0x0000000730007986 */ /* 0x000fe2000c10110c */
[----:B------:R-:W-:Y:S01]  /*ab60*/  IADD3 R2, P6, PT, R65, R86, RZ ;  /* 0x0000005641027210 */ /* 0x000fe20007fde0ff */
[----:B0-----:R-:W0:Y:S01]  /*ab70*/  LDC.64 R14, c[0x0][0x3a0] ;  /* 0x0000e800ff0e7b82 */ /* 0x001e220000000a00 */
[----:B------:R-:W-:Y:S01]  /*ab80*/  LEA.HI.X.SX32 R63, R64, R88, 0x1, P5 ;  /* 0x00000058403f7211 */ /* 0x000fe200028f0eff */
[----:B------:R2:W-:Y:S01]  /*ab90*/  STG.E.U8 desc[UR12][R50.64], R9 ;  /* 0x0000000932007986 */ /* 0x0005e2000c10110c */
[----:B------:R-:W-:-:S02]  /*aba0*/  PRMT R11, R72, 0x7773, RZ ;  /* 0x00007773480b7816 */ /* 0x000fc400000000ff */
[----:B------:R-:W-:Y:S01]  /*abb0*/  IADD3 R64, P5, PT, R70, R86, RZ ;  /* 0x0000005646407210 */ /* 0x000fe20007fbe0ff */
[----:B------:R-:W-:Y:S01]  /*abc0*/  STG.E.U8 desc[UR12][R52.64], R71 ;  /* 0x0000004734007986 */ /* 0x000fe2000c10110c */
[----:B-1----:R-:W-:Y:S02]  /*abd0*/  FSEL R5, R68, -INF , P2 ;  /* 0xff80000044057808 */ /* 0x002fe40001000000 */
[----:B------:R-:W-:Y:S01]  /*abe0*/  PRMT R13, R80, 0x7773, RZ ;  /* 0x00007773500d7816 */ /* 0x000fe200000000ff */
[----:B------:R-:W-:Y:S01]  /*abf0*/  STG.E.U8 desc[UR12][R54.64], R75 ;  /* 0x0000004b36007986 */ /* 0x000fe2000c10110c */
[----:B------:R-:W-:Y:S01]  /*ac00*/  PRMT R73, R73, 0x7773, RZ ;  /* 0x0000777349497816 */ /* 0x000fe200000000ff */
[----:B------:R-:W-:Y:S01]  /*ac10*/  FFMA R78, R5, 0.69314718246459960938, R78 ;  /* 0x3f317218054e7823 */ /* 0x000fe2000000004e */
[----:B------:R-:W-:Y:S01]  /*ac20*/  PRMT R81, R81, 0x7773, RZ ;  /* 0x0000777351517816 */ /* 0x000fe200000000ff */
[----:B------:R-:W-:Y:S01]  /*ac30*/  STG.E.U8 desc[UR12][R56.64], R11 ;  /* 0x0000000b38007986 */ /* 0x000fe2000c10110c */
[----:B------:R-:W-:-:S02]  /*ac40*/  LEA.HI.X.SX32 R3, R65, R88, 0x1, P6 ;  /* 0x0000005841037211 */ /* 0x000fc400030f0eff */
[----:B--2---:R-:W-:Y:S01]  /*ac50*/  PRMT R9, R74, 0x7773, RZ ;  /* 0x000077734a097816 */ /* 0x004fe200000000ff */
[----:B------:R-:W-:Y:S01]  /*ac60*/  STG.E.U8 desc[UR12][R58.64], R13 ;  /* 0x0000000d3a007986 */ /* 0x000fe2000c10110c */
[----:B------:R-:W-:Y:S02]  /*ac70*/  LEA.HI.X.SX32 R65, R70, R88, 0x1, P5 ;  /* 0x0000005846417211 */ /* 0x000fe400028f0eff */
[----:B------:R-:W-:Y:S01]  /*ac80*/  PRMT R5, R82, 0x7773, RZ ;  /* 0x0000777352057816 */ /* 0x000fe200000000ff */
[----:B------:R-:W-:Y:S01]  /*ac90*/  STG.E.U8 desc[UR12][R60.64], R73 ;  /* 0x000000493c007986 */ /* 0x000fe2000c10110c */
[----:B------:R-:W-:Y:S02]  /*aca0*/  FSEL R4, R67, -INF , P3 ;  /* 0xff80000043047808 */ /* 0x000fe40001800000 */
[----:B------:R-:W-:Y:S01]  /*acb0*/  FSEL R7, R66, -INF , P4 ;  /* 0xff80000042077808 */ /* 0x000fe20002000000 */
[----:B------:R-:W-:Y:S01]  /*acc0*/  STG.E.U8 desc[UR12][R62.64], R81 ;  /* 0x000000513e007986 */ /* 0x000fe2000c10110c */
[----:B------:R-:W-:Y:S01]  /*acd0*/  FSEL R6, R69, -INF , P1 ;  /* 0xff80000045067808 */ /* 0x000fe20000800000 */
[----:B------:R-:W-:Y:S01]  /*ace0*/  FFMA R77, R4, 0.69314718246459960938, R77 ;  /* 0x3f317218044d7823 */ /* 0x000fe2000000004d */
[----:B------:R-:W-:Y:S01]  /*acf0*/  LOP3.LUT R4, R0, 0x1c, RZ, 0xc0, !PT ;  /* 0x0000001c00047812 */ /* 0x000fe200078ec0ff */
[----:B------:R1:W-:Y:S01]  /*ad00*/  STG.E.U8 desc[UR12][R2.64], R9 ;  /* 0x0000000902007986 */ /* 0x0003e2000c10110c */
[----:B------:R-:W-:Y:S01]  /*ad10*/  FFMA R76, R7, 0.69314718246459960938, R76 ;  /* 0x3f317218074c7823 */ /* 0x000fe2000000004c */
[----:B------:R-:W-:Y:S01]  /*ad20*/  FFMA R79, R6, 0.69314718246459960938, R79 ;  /* 0x3f317218064f7823 */ /* 0x000fe2000000004f */
[----:B------:R-:W-:Y:S01]  /*ad30*/  LEA R4, R4, UR6, 0x2 ;  /* 0x0000000604047c11 */ /* 0x000fe2000f8e10ff */
[----:B------:R2:W-:Y:S01]  /*ad40*/  STG.E.U8 desc[UR12][R64.64], R5 ;  /* 0x0000000540007986 */ /* 0x0005e2000c10110c */
[C---:B------:R-:W-:Y:S01]  /*ad50*/  IMAD.HI R0, R90.reuse, 0x4, RZ ;  /* 0x000000045a007827 */ /* 0x040fe200078e02ff */
[----:B------:R-:W-:Y:S03]  /*ad60*/  BAR.SYNC.DEFER_BLOCKING 0x0 ;  /* 0x0000000000007b1d */ /* 0x000fe60000010000 */
[----:B-1----:R-:W-:-:S05]  /*ad70*/  IMAD.SHL.U32 R3, R90, 0x4, RZ ;  /* 0x000000045a037824 */ /* 0x002fca00078e00ff */
[----:B0-----:R-:W-:-:S04]  /*ad80*/  IADD3 R2, P1, P2, R3, UR7, R14 ;  /* 0x0000000703027c10 */ /* 0x001fc8000fa3e00e */
[----:B------:R-:W-:Y:S01]  /*ad90*/  IADD3.X R3, PT, PT, R0, UR5, R15, P1, P2 ;  /* 0x0000000500037c10 */ /* 0x000fe20008fe440f */
[----:B------:R2:W-:Y:S01]  /*ada0*/  STS.128 [R4], R76 ;  /* 0x0000004c04007388 */ /* 0x0005e20000000c00 */
[----:B------:R-:W-:Y:S06]  /*adb0*/  BAR.SYNC.DEFER_BLOCKING 0x0 ;  /* 0x0000000000007b1d */ /* 0x000fec0000010000 */
[----:B------:R-:W-:Y:S05]  /*adc0*/  @P0 EXIT ;  /* 0x000000000000094d */ /* 0x000fea0003800000 */
[----:B--2---:R-:W0:Y:S04]  /*add0*/  LDS R5, [R84] ;  /* 0x0000000054057984 */ /* 0x004e280000000800 */
[----:B0-----:R-:W-:Y:S01]  /*ade0*/  STG.E desc[UR12][R2.64], R5 ;  /* 0x0000000502007986 */ /* 0x001fe2000c10190c */
[----:B------:R-:W-:Y:S05]  /*adf0*/  EXIT ;  /* 0x000000000000794d */ /* 0x000fea0003800000 */
.L_x_2:
[----:B------:R-:W-:-:S00]  /*ae00*/  BRA `(.L_x_2) ;  /* 0xfffffffc00fc7947 */ /* 0x000fc0000383ffff */
[----:B------:R-:W-:-:S00]  /*ae10*/  NOP ;  /* 0x0000000000007918 */ /* 0x000fc00000000000 */
        /* <DEDUP_REMOVED lines=14> */
.L_x_3:


//--------------------- .nv.global.init           --------------------------
	.section	.nv.global.init,"aw",@progbits
.nv.global.init:
	.type		_$_str,@object
	.size		_$_str,(.L_0 - _$_str)
_$_str:
        /*0000*/ 	.byte	0x5f, 0x5f, 0x43, 0x55, 0x44, 0x41, 0x5f, 0x46, 0x54, 0x5a, 0x00
.L_0:


//--------------------- .nv.shared.attn_fwd       --------------------------
	.section	.nv.shared.attn_fwd,"aw",@nobits
	.sectionflags	@""
	.align	16
	.zero		1024


//--------------------- .nv.shared.reserved.0     --------------------------
	.section	.nv.shared.reserved.0,"aw",@nobits
	.weak		__nv_reservedSMEM_offset_0_alias
	.size		__nv_reservedSMEM_offset_0_alias, 0, 64
	.other		__nv_reservedSMEM_offset_0_alias,@"STO_CUDA_RESERVED_SHARED STV_DEFAULT"
__nv_reservedSMEM_offset_0_alias:
	.zero		0
	.zero		64


//--------------------- .nv.constant0.attn_fwd    --------------------------
	.section	.nv.constant0.attn_fwd,"a",@progbits
	.sectionflags	@""
	.align	4
.nv.constant0.attn_fwd:
	.zero		1032


//--------------------- SYMBOLS --------------------------

	.type		.nv.reservedSmem.offset0,@object
	.size		.nv.reservedSmem.offset0,0x4
	.type		.nv.reservedSmem.cap,@object
	.size		.nv.reservedSmem.cap,0x4
